//
// Generated by NVIDIA NVVM Compiler
//
// Compiler Build ID: CL-36424714
// Cuda compilation tools, release 13.0, V13.0.88
// Based on NVVM 20.0.0
//

.version 9.0
.target sm_100
.address_size 64

	// .globl	addMatrix

.visible .entry addMatrix(
	.param .u64 .ptr .align 1 addMatrix_param_0,
	.param .u32 addMatrix_param_1,
	.param .u32 addMatrix_param_2,
	.param .u64 .ptr .align 1 addMatrix_param_3,
	.param .u32 addMatrix_param_4,
	.param .u32 addMatrix_param_5,
	.param .u32 addMatrix_param_6,
	.param .u64 .ptr .align 1 addMatrix_param_7,
	.param .u32 addMatrix_param_8,
	.param .u32 addMatrix_param_9
)
{
	.reg .pred 	%p<4>;
	.reg .b32 	%r<18>;
	.reg .b64 	%rd<13>;
	.reg .b64 	%fd<4>;

	ld.param.u64 	%rd1, [addMatrix_param_0];
	ld.param.u32 	%r3, [addMatrix_param_2];
	ld.param.u64 	%rd2, [addMatrix_param_3];
	ld.param.u32 	%r4, [addMatrix_param_5];
	ld.param.u64 	%rd3, [addMatrix_param_7];
	ld.param.u32 	%r6, [addMatrix_param_8];
	ld.param.u32 	%r7, [addMatrix_param_9];
	mov.u32 	%r8, %ctaid.x;
	shl.b32 	%r9, %r8, 4;
	mov.u32 	%r10, %tid.x;
	add.s32 	%r1, %r9, %r10;
	mov.u32 	%r11, %ctaid.y;
	shl.b32 	%r12, %r11, 4;
	mov.u32 	%r13, %tid.y;
	add.s32 	%r14, %r12, %r13;
	setp.ge.s32 	%p1, %r1, %r6;
	setp.ge.s32 	%p2, %r14, %r7;
	or.pred  	%p3, %p1, %p2;
	@%p3 bra 	$L__BB0_2;
	cvta.to.global.u64 	%rd4, %rd1;
	cvta.to.global.u64 	%rd5, %rd2;
	cvta.to.global.u64 	%rd6, %rd3;
	mad.lo.s32 	%r15, %r3, %r1, %r14;
	mul.wide.s32 	%rd7, %r15, 8;
	add.s64 	%rd8, %rd4, %rd7;
	ld.global.f64 	%fd1, [%rd8];
	mad.lo.s32 	%r16, %r4, %r1, %r14;
	mul.wide.s32 	%rd9, %r16, 8;
	add.s64 	%rd10, %rd5, %rd9;
	ld.global.f64 	%fd2, [%rd10];
	add.f64 	%fd3, %fd1, %fd2;
	mad.lo.s32 	%r17, %r7, %r1, %r14;
	mul.wide.s32 	%rd11, %r17, 8;
	add.s64 	%rd12, %rd6, %rd11;
	st.global.f64 	[%rd12], %fd3;
$L__BB0_2:
	ret;

}
	// .globl	addSingle
.visible .entry addSingle(
	.param .u64 .ptr .align 1 addSingle_param_0,
	.param .u32 addSingle_param_1,
	.param .u32 addSingle_param_2,
	.param .u32 addSingle_param_3,
	.param .u64 .ptr .align 1 addSingle_param_4,
	.param .u32 addSingle_param_5,
	.param .u32 addSingle_param_6
)
{
	.reg .pred 	%p<4>;
	.reg .b32 	%r<17>;
	.reg .b64 	%rd<9>;
	.reg .b64 	%fd<4>;

	ld.param.u64 	%rd1, [addSingle_param_0];
	ld.param.u32 	%r3, [addSingle_param_2];
	ld.param.u32 	%r4, [addSingle_param_3];
	ld.param.u64 	%rd2, [addSingle_param_4];
	ld.param.u32 	%r6, [addSingle_param_5];
	ld.param.u32 	%r7, [addSingle_param_6];
	mov.u32 	%r8, %ctaid.x;
	shl.b32 	%r9, %r8, 4;
	mov.u32 	%r10, %tid.x;
	add.s32 	%r1, %r9, %r10;
	mov.u32 	%r11, %ctaid.y;
	shl.b32 	%r12, %r11, 4;
	mov.u32 	%r13, %tid.y;
	add.s32 	%r14, %r12, %r13;
	setp.ge.s32 	%p1, %r1, %r6;
	setp.ge.s32 	%p2, %r14, %r7;
	or.pred  	%p3, %p1, %p2;
	@%p3 bra 	$L__BB1_2;
	cvta.to.global.u64 	%rd3, %rd1;
	cvta.to.global.u64 	%rd4, %rd2;
	mad.lo.s32 	%r15, %r3, %r1, %r14;
	mul.wide.s32 	%rd5, %r15, 8;
	add.s64 	%rd6, %rd3, %rd5;
	ld.global.f64 	%fd1, [%rd6];
	cvt.rn.f64.s32 	%fd2, %r4;
	add.f64 	%fd3, %fd1, %fd2;
	mad.lo.s32 	%r16, %r7, %r1, %r14;
	mul.wide.s32 	%rd7, %r16, 8;
	add.s64 	%rd8, %rd4, %rd7;
	st.global.f64 	[%rd8], %fd3;
$L__BB1_2:
	ret;

}
	// .globl	multiplyMatrix
.visible .entry multiplyMatrix(
	.param .u64 .ptr .align 1 multiplyMatrix_param_0,
	.param .u32 multiplyMatrix_param_1,
	.param .u32 multiplyMatrix_param_2,
	.param .u64 .ptr .align 1 multiplyMatrix_param_3,
	.param .u32 multiplyMatrix_param_4,
	.param .u32 multiplyMatrix_param_5,
	.param .u32 multiplyMatrix_param_6,
	.param .u64 .ptr .align 1 multiplyMatrix_param_7,
	.param .u32 multiplyMatrix_param_8,
	.param .u32 multiplyMatrix_param_9
)
{
	.reg .pred 	%p<13>;
	.reg .b32 	%r<48>;
	.reg .b64 	%rd<39>;
	.reg .b64 	%fd<68>;

	ld.param.u64 	%rd4, [multiplyMatrix_param_0];
	ld.param.u32 	%r20, [multiplyMatrix_param_2];
	ld.param.u64 	%rd5, [multiplyMatrix_param_3];
	ld.param.u32 	%r21, [multiplyMatrix_param_5];
	ld.param.u32 	%r22, [multiplyMatrix_param_6];
	ld.param.u64 	%rd3, [multiplyMatrix_param_7];
	ld.param.u32 	%r24, [multiplyMatrix_param_8];
	ld.param.u32 	%r25, [multiplyMatrix_param_9];
	cvta.to.global.u64 	%rd1, %rd5;
	cvta.to.global.u64 	%rd2, %rd4;
	mov.u32 	%r26, %ctaid.x;
	shl.b32 	%r27, %r26, 4;
	mov.u32 	%r28, %tid.x;
	add.s32 	%r1, %r27, %r28;
	mov.u32 	%r29, %ctaid.y;
	shl.b32 	%r30, %r29, 4;
	mov.u32 	%r31, %tid.y;
	add.s32 	%r32, %r30, %r31;
	setp.ge.s32 	%p1, %r1, %r24;
	setp.ge.s32 	%p2, %r32, %r25;
	or.pred  	%p3, %p1, %p2;
	@%p3 bra 	$L__BB2_14;
	setp.lt.s32 	%p4, %r22, 1;
	mov.f64 	%fd67, 0d0000000000000000;
	@%p4 bra 	$L__BB2_13;
	mul.lo.s32 	%r3, %r21, %r1;
	and.b32  	%r4, %r22, 7;
	setp.lt.u32 	%p5, %r22, 8;
	mov.f64 	%fd67, 0d0000000000000000;
	mov.b32 	%r46, 0;
	@%p5 bra 	$L__BB2_5;
	and.b32  	%r46, %r22, 2147483640;
	neg.s32 	%r44, %r46;
	shl.b32 	%r7, %r20, 3;
	mov.f64 	%fd67, 0d0000000000000000;
	mul.wide.s32 	%rd10, %r20, 8;
	mov.u32 	%r42, %r3;
	mov.u32 	%r43, %r32;
$L__BB2_4:
	.pragma "nounroll";
	mul.wide.s32 	%rd6, %r42, 8;
	add.s64 	%rd7, %rd1, %rd6;
	mul.wide.s32 	%rd8, %r43, 8;
	add.s64 	%rd9, %rd2, %rd8;
	ld.global.f64 	%fd17, [%rd9];
	ld.global.f64 	%fd18, [%rd7];
	fma.rn.f64 	%fd19, %fd17, %fd18, %fd67;
	add.s64 	%rd11, %rd9, %rd10;
	ld.global.f64 	%fd20, [%rd11];
	ld.global.f64 	%fd21, [%rd7+8];
	fma.rn.f64 	%fd22, %fd20, %fd21, %fd19;
	add.s64 	%rd12, %rd11, %rd10;
	ld.global.f64 	%fd23, [%rd12];
	ld.global.f64 	%fd24, [%rd7+16];
	fma.rn.f64 	%fd25, %fd23, %fd24, %fd22;
	add.s64 	%rd13, %rd12, %rd10;
	ld.global.f64 	%fd26, [%rd13];
	ld.global.f64 	%fd27, [%rd7+24];
	fma.rn.f64 	%fd28, %fd26, %fd27, %fd25;
	add.s64 	%rd14, %rd13, %rd10;
	ld.global.f64 	%fd29, [%rd14];
	ld.global.f64 	%fd30, [%rd7+32];
	fma.rn.f64 	%fd31, %fd29, %fd30, %fd28;
	add.s64 	%rd15, %rd14, %rd10;
	ld.global.f64 	%fd32, [%rd15];
	ld.global.f64 	%fd33, [%rd7+40];
	fma.rn.f64 	%fd34, %fd32, %fd33, %fd31;
	add.s64 	%rd16, %rd15, %rd10;
	ld.global.f64 	%fd35, [%rd16];
	ld.global.f64 	%fd36, [%rd7+48];
	fma.rn.f64 	%fd37, %fd35, %fd36, %fd34;
	add.s64 	%rd17, %rd16, %rd10;
	ld.global.f64 	%fd38, [%rd17];
	ld.global.f64 	%fd39, [%rd7+56];
	fma.rn.f64 	%fd67, %fd38, %fd39, %fd37;
	add.s32 	%r44, %r44, 8;
	add.s32 	%r43, %r43, %r7;
	add.s32 	%r42, %r42, 8;
	setp.ne.s32 	%p6, %r44, 0;
	@%p6 bra 	$L__BB2_4;
$L__BB2_5:
	setp.eq.s32 	%p7, %r4, 0;
	@%p7 bra 	$L__BB2_13;
	and.b32  	%r15, %r22, 3;
	setp.lt.u32 	%p8, %r4, 4;
	@%p8 bra 	$L__BB2_8;
	mad.lo.s32 	%r34, %r46, %r20, %r32;
	mul.wide.s32 	%rd18, %r34, 8;
	add.s64 	%rd19, %rd2, %rd18;
	ld.global.f64 	%fd41, [%rd19];
	add.s32 	%r35, %r46, %r3;
	mul.wide.s32 	%rd20, %r35, 8;
	add.s64 	%rd21, %rd1, %rd20;
	ld.global.f64 	%fd42, [%rd21];
	fma.rn.f64 	%fd43, %fd41, %fd42, %fd67;
	mul.wide.s32 	%rd22, %r20, 8;
	add.s64 	%rd23, %rd19, %rd22;
	ld.global.f64 	%fd44, [%rd23];
	ld.global.f64 	%fd45, [%rd21+8];
	fma.rn.f64 	%fd46, %fd44, %fd45, %fd43;
	add.s64 	%rd24, %rd23, %rd22;
	ld.global.f64 	%fd47, [%rd24];
	ld.global.f64 	%fd48, [%rd21+16];
	fma.rn.f64 	%fd49, %fd47, %fd48, %fd46;
	add.s64 	%rd25, %rd24, %rd22;
	ld.global.f64 	%fd50, [%rd25];
	ld.global.f64 	%fd51, [%rd21+24];
	fma.rn.f64 	%fd67, %fd50, %fd51, %fd49;
	add.s32 	%r46, %r46, 4;
$L__BB2_8:
	setp.eq.s32 	%p9, %r15, 0;
	@%p9 bra 	$L__BB2_13;
	setp.eq.s32 	%p10, %r15, 1;
	@%p10 bra 	$L__BB2_11;
	mad.lo.s32 	%r36, %r46, %r20, %r32;
	mul.wide.s32 	%rd26, %r36, 8;
	add.s64 	%rd27, %rd2, %rd26;
	ld.global.f64 	%fd53, [%rd27];
	add.s32 	%r37, %r46, %r3;
	mul.wide.s32 	%rd28, %r37, 8;
	add.s64 	%rd29, %rd1, %rd28;
	ld.global.f64 	%fd54, [%rd29];
	fma.rn.f64 	%fd55, %fd53, %fd54, %fd67;
	mul.wide.s32 	%rd30, %r20, 8;
	add.s64 	%rd31, %rd27, %rd30;
	ld.global.f64 	%fd56, [%rd31];
	ld.global.f64 	%fd57, [%rd29+8];
	fma.rn.f64 	%fd67, %fd56, %fd57, %fd55;
	add.s32 	%r46, %r46, 2;
$L__BB2_11:
	and.b32  	%r38, %r22, 1;
	setp.eq.b32 	%p11, %r38, 1;
	not.pred 	%p12, %p11;
	@%p12 bra 	$L__BB2_13;
	mad.lo.s32 	%r39, %r46, %r20, %r32;
	mul.wide.s32 	%rd32, %r39, 8;
	add.s64 	%rd33, %rd2, %rd32;
	ld.global.f64 	%fd58, [%rd33];
	add.s32 	%r40, %r46, %r3;
	mul.wide.s32 	%rd34, %r40, 8;
	add.s64 	%rd35, %rd1, %rd34;
	ld.global.f64 	%fd59, [%rd35];
	fma.rn.f64 	%fd67, %fd58, %fd59, %fd67;
$L__BB2_13:
	mad.lo.s32 	%r41, %r25, %r1, %r32;
	cvta.to.global.u64 	%rd36, %rd3;
	mul.wide.s32 	%rd37, %r41, 8;
	add.s64 	%rd38, %rd36, %rd37;
	st.global.f64 	[%rd38], %fd67;
$L__BB2_14:
	ret;

}
	// .globl	multiplySingle
.visible .entry multiplySingle(
	.param .u64 .ptr .align 1 multiplySingle_param_0,
	.param .u32 multiplySingle_param_1,
	.param .u32 multiplySingle_param_2,
	.param .u32 multiplySingle_param_3,
	.param .u64 .ptr .align 1 multiplySingle_param_4,
	.param .u32 multiplySingle_param_5,
	.param .u32 multiplySingle_param_6
)
{
	.reg .pred 	%p<4>;
	.reg .b32 	%r<17>;
	.reg .b64 	%rd<9>;
	.reg .b64 	%fd<4>;

	ld.param.u64 	%rd1, [multiplySingle_param_0];
	ld.param.u32 	%r3, [multiplySingle_param_2];
	ld.param.u32 	%r4, [multiplySingle_param_3];
	ld.param.u64 	%rd2, [multiplySingle_param_4];
	ld.param.u32 	%r6, [multiplySingle_param_5];
	ld.param.u32 	%r7, [multiplySingle_param_6];
	mov.u32 	%r8, %ctaid.x;
	shl.b32 	%r9, %r8, 4;
	mov.u32 	%r10, %tid.x;
	add.s32 	%r1, %r9, %r10;
	mov.u32 	%r11, %ctaid.y;
	shl.b32 	%r12, %r11, 4;
	mov.u32 	%r13, %tid.y;
	add.s32 	%r14, %r12, %r13;
	setp.ge.s32 	%p1, %r1, %r6;
	setp.ge.s32 	%p2, %r14, %r7;
	or.pred  	%p3, %p1, %p2;
	@%p3 bra 	$L__BB3_2;
	cvta.to.global.u64 	%rd3, %rd1;
	cvta.to.global.u64 	%rd4, %rd2;
	mad.lo.s32 	%r15, %r3, %r1, %r14;
	mul.wide.s32 	%rd5, %r15, 8;
	add.s64 	%rd6, %rd3, %rd5;
	ld.global.f64 	%fd1, [%rd6];
	cvt.rn.f64.s32 	%fd2, %r4;
	mul.f64 	%fd3, %fd1, %fd2;
	mad.lo.s32 	%r16, %r7, %r1, %r14;
	mul.wide.s32 	%rd7, %r16, 8;
	add.s64 	%rd8, %rd4, %rd7;
	st.global.f64 	[%rd8], %fd3;
$L__BB3_2:
	ret;

}
	// .globl	subtractMatrix
.visible .entry subtractMatrix(
	.param .u64 .ptr .align 1 subtractMatrix_param_0,
	.param .u32 subtractMatrix_param_1,
	.param .u32 subtractMatrix_param_2,
	.param .u64 .ptr .align 1 subtractMatrix_param_3,
	.param .u32 subtractMatrix_param_4,
	.param .u32 subtractMatrix_param_5,
	.param .u32 subtractMatrix_param_6,
	.param .u64 .ptr .align 1 subtractMatrix_param_7,
	.param .u32 subtractMatrix_param_8,
	.param .u32 subtractMatrix_param_9
)
{
	.reg .pred 	%p<4>;
	.reg .b32 	%r<18>;
	.reg .b64 	%rd<13>;
	.reg .b64 	%fd<4>;

	ld.param.u64 	%rd1, [subtractMatrix_param_0];
	ld.param.u32 	%r3, [subtractMatrix_param_2];
	ld.param.u64 	%rd2, [subtractMatrix_param_3];
	ld.param.u32 	%r4, [subtractMatrix_param_5];
	ld.param.u64 	%rd3, [subtractMatrix_param_7];
	ld.param.u32 	%r6, [subtractMatrix_param_8];
	ld.param.u32 	%r7, [subtractMatrix_param_9];
	mov.u32 	%r8, %ctaid.x;
	shl.b32 	%r9, %r8, 4;
	mov.u32 	%r10, %tid.x;
	add.s32 	%r1, %r9, %r10;
	mov.u32 	%r11, %ctaid.y;
	shl.b32 	%r12, %r11, 4;
	mov.u32 	%r13, %tid.y;
	add.s32 	%r14, %r12, %r13;
	setp.ge.s32 	%p1, %r1, %r6;
	setp.ge.s32 	%p2, %r14, %r7;
	or.pred  	%p3, %p1, %p2;
	@%p3 bra 	$L__BB4_2;
	cvta.to.global.u64 	%rd4, %rd1;
	cvta.to.global.u64 	%rd5, %rd2;
	cvta.to.global.u64 	%rd6, %rd3;
	mad.lo.s32 	%r15, %r3, %r1, %r14;
	mul.wide.s32 	%rd7, %r15, 8;
	add.s64 	%rd8, %rd4, %rd7;
	ld.global.f64 	%fd1, [%rd8];
	mad.lo.s32 	%r16, %r4, %r1, %r14;
	mul.wide.s32 	%rd9, %r16, 8;
	add.s64 	%rd10, %rd5, %rd9;
	ld.global.f64 	%fd2, [%rd10];
	sub.f64 	%fd3, %fd1, %fd2;
	mad.lo.s32 	%r17, %r7, %r1, %r14;
	mul.wide.s32 	%rd11, %r17, 8;
	add.s64 	%rd12, %rd6, %rd11;
	st.global.f64 	[%rd12], %fd3;
$L__BB4_2:
	ret;

}
	// .globl	subtractSingle
.visible .entry subtractSingle(
	.param .u64 .ptr .align 1 subtractSingle_param_0,
	.param .u32 subtractSingle_param_1,
	.param .u32 subtractSingle_param_2,
	.param .u32 subtractSingle_param_3,
	.param .u64 .ptr .align 1 subtractSingle_param_4,
	.param .u32 subtractSingle_param_5,
	.param .u32 subtractSingle_param_6
)
{
	.reg .pred 	%p<4>;
	.reg .b32 	%r<17>;
	.reg .b64 	%rd<9>;
	.reg .b64 	%fd<4>;

	ld.param.u64 	%rd1, [subtractSingle_param_0];
	ld.param.u32 	%r3, [subtractSingle_param_2];
	ld.param.u32 	%r4, [subtractSingle_param_3];
	ld.param.u64 	%rd2, [subtractSingle_param_4];
	ld.param.u32 	%r6, [subtractSingle_param_5];
	ld.param.u32 	%r7, [subtractSingle_param_6];
	mov.u32 	%r8, %ctaid.x;
	shl.b32 	%r9, %r8, 4;
	mov.u32 	%r10, %tid.x;
	add.s32 	%r1, %r9, %r10;
	mov.u32 	%r11, %ctaid.y;
	shl.b32 	%r12, %r11, 4;
	mov.u32 	%r13, %tid.y;
	add.s32 	%r14, %r12, %r13;
	setp.ge.s32 	%p1, %r1, %r6;
	setp.ge.s32 	%p2, %r14, %r7;
	or.pred  	%p3, %p1, %p2;
	@%p3 bra 	$L__BB5_2;
	cvta.to.global.u64 	%rd3, %rd1;
	cvta.to.global.u64 	%rd4, %rd2;
	mad.lo.s32 	%r15, %r3, %r1, %r14;
	mul.wide.s32 	%rd5, %r15, 8;
	add.s64 	%rd6, %rd3, %rd5;
	ld.global.f64 	%fd1, [%rd6];
	cvt.rn.f64.s32 	%fd2, %r4;
	sub.f64 	%fd3, %fd1, %fd2;
	mad.lo.s32 	%r16, %r7, %r1, %r14;
	mul.wide.s32 	%rd7, %r16, 8;
	add.s64 	%rd8, %rd4, %rd7;
	st.global.f64 	[%rd8], %fd3;
$L__BB5_2:
	ret;

}


// ===== COMPILED SASS (sm_100) =====

	.target	sm_100

	.elftype	@"ET_EXEC"


//--------------------- .note.nv.tkinfo           --------------------------
	.section	.note.nv.tkinfo,"",@"SHT_NOTE"
	.sectionflags	@"SHF_NOTE_NV_TKINFO"
	.tkinfo
        /*0018*/ 	.word	0x00000002
        /*0030*/ 	.string	""
        /*0030*/ 	.string	"ptxas"
        /*0030*/ 	.string	"Cuda compilation tools, release 13.0, V13.0.88"
        /*0030*/ 	.string	"Build cuda_13.0.r13.0/compiler.36424714_0"
        /*0030*/ 	.string	"-arch sm_100 -m 64 "



//--------------------- .note.nv.cuinfo           --------------------------
	.section	.note.nv.cuinfo,"",@"SHT_NOTE"
	.sectionflags	@"SHF_NOTE_NV_CUINFO"
        /*0018*/ 	.short	0x0002
        /*001a*/ 	.short	0x0064
        /*001c*/ 	.short	0x0082
	.zero		2


//--------------------- .nv.info                  --------------------------
	.section	.nv.info,"",@"SHT_CUDA_INFO"
	.align	4


	//----- nvinfo : EIATTR_REGCOUNT
	.align		4
        /*0000*/ 	.byte	0x04, 0x2f
        /*0002*/ 	.short	(.L_1 - .L_0)
	.align		4
.L_0:
        /*0004*/ 	.word	index@(addMatrix)
        /*0008*/ 	.word	0x0000000e


	//----- nvinfo : EIATTR_FRAME_SIZE
	.align		4
.L_1:
        /*000c*/ 	.byte	0x04, 0x11
        /*000e*/ 	.short	(.L_3 - .L_2)
	.align		4
.L_2:
        /*0010*/ 	.word	index@(addMatrix)
        /*0014*/ 	.word	0x00000000


	//----- nvinfo : EIATTR_REGCOUNT
	.align		4
.L_3:
        /*0018*/ 	.byte	0x04, 0x2f
        /*001a*/ 	.short	(.L_5 - .L_4)
	.align		4
.L_4:
        /*001c*/ 	.word	index@(addSingle)
        /*0020*/ 	.word	0x0000000c


	//----- nvinfo : EIATTR_FRAME_SIZE
	.align		4
.L_5:
        /*0024*/ 	.byte	0x04, 0x11
        /*0026*/ 	.short	(.L_7 - .L_6)
	.align		4
.L_6:
        /*0028*/ 	.word	index@(addSingle)
        /*002c*/ 	.word	0x00000000


	//----- nvinfo : EIATTR_REGCOUNT
	.align		4
.L_7:
        /*0030*/ 	.byte	0x04, 0x2f
        /*0032*/ 	.short	(.L_9 - .L_8)
	.align		4
.L_8:
        /*0034*/ 	.word	index@(multiplyMatrix)
        /*0038*/ 	.word	0x00000020


	//----- nvinfo : EIATTR_FRAME_SIZE
	.align		4
.L_9:
        /*003c*/ 	.byte	0x04, 0x11
        /*003e*/ 	.short	(.L_11 - .L_10)
	.align		4
.L_10:
        /*0040*/ 	.word	index@(multiplyMatrix)
        /*0044*/ 	.word	0x00000000


	//----- nvinfo : EIATTR_REGCOUNT
	.align		4
.L_11:
        /*0048*/ 	.byte	0x04, 0x2f
        /*004a*/ 	.short	(.L_13 - .L_12)
	.align		4
.L_12:
        /*004c*/ 	.word	index@(multiplySingle)
        /*0050*/ 	.word	0x0000000c


	//----- nvinfo : EIATTR_FRAME_SIZE
	.align		4
.L_13:
        /*0054*/ 	.byte	0x04, 0x11
        /*0056*/ 	.short	(.L_15 - .L_14)
	.align		4
.L_14:
        /*0058*/ 	.word	index@(multiplySingle)
        /*005c*/ 	.word	0x00000000


	//----- nvinfo : EIATTR_REGCOUNT
	.align		4
.L_15:
        /*0060*/ 	.byte	0x04, 0x2f
        /*0062*/ 	.short	(.L_17 - .L_16)
	.align		4
.L_16:
        /*0064*/ 	.word	index@(subtractMatrix)
        /*0068*/ 	.word	0x0000000e


	//----- nvinfo : EIATTR_FRAME_SIZE
	.align		4
.L_17:
        /*006c*/ 	.byte	0x04, 0x11
        /*006e*/ 	.short	(.L_19 - .L_18)
	.align		4
.L_18:
        /*0070*/ 	.word	index@(subtractMatrix)
        /*0074*/ 	.word	0x00000000


	//----- nvinfo : EIATTR_REGCOUNT
	.align		4
.L_19:
        /*0078*/ 	.byte	0x04, 0x2f
        /*007a*/ 	.short	(.L_21 - .L_20)
	.align		4
.L_20:
        /*007c*/ 	.word	index@(subtractSingle)
        /*0080*/ 	.word	0x0000000c


	//----- nvinfo : EIATTR_FRAME_SIZE
	.align		4
.L_21:
        /*0084*/ 	.byte	0x04, 0x11
        /*0086*/ 	.short	(.L_23 - .L_22)
	.align		4
.L_22:
        /*0088*/ 	.word	index@(subtractSingle)
        /*008c*/ 	.word	0x00000000


	//----- nvinfo : EIATTR_MIN_STACK_SIZE
	.align		4
.L_23:
        /*0090*/ 	.byte	0x04, 0x12
        /*0092*/ 	.short	(.L_25 - .L_24)
	.align		4
.L_24:
        /*0094*/ 	.word	index@(subtractSingle)
        /*0098*/ 	.word	0x00000000


	//----- nvinfo : EIATTR_MIN_STACK_SIZE
	.align		4
.L_25:
        /*009c*/ 	.byte	0x04, 0x12
        /*009e*/ 	.short	(.L_27 - .L_26)
	.align		4
.L_26:
        /*00a0*/ 	.word	index@(subtractMatrix)
        /*00a4*/ 	.word	0x00000000


	//----- nvinfo : EIATTR_MIN_STACK_SIZE
	.align		4
.L_27:
        /*00a8*/ 	.byte	0x04, 0x12
        /*00aa*/ 	.short	(.L_29 - .L_28)
	.align		4
.L_28:
        /*00ac*/ 	.word	index@(multiplySingle)
        /*00b0*/ 	.word	0x00000000


	//----- nvinfo : EIATTR_MIN_STACK_SIZE
	.align		4
.L_29:
        /*00b4*/ 	.byte	0x04, 0x12
        /*00b6*/ 	.short	(.L_31 - .L_30)
	.align		4
.L_30:
        /*00b8*/ 	.word	index@(multiplyMatrix)
        /*00bc*/ 	.word	0x00000000


	//----- nvinfo : EIATTR_MIN_STACK_SIZE
	.align		4
.L_31:
        /*00c0*/ 	.byte	0x04, 0x12
        /*00c2*/ 	.short	(.L_33 - .L_32)
	.align		4
.L_32:
        /*00c4*/ 	.word	index@(addSingle)
        /*00c8*/ 	.word	0x00000000


	//----- nvinfo : EIATTR_MIN_STACK_SIZE
	.align		4
.L_33:
        /*00cc*/ 	.byte	0x04, 0x12
        /*00ce*/ 	.short	(.L_35 - .L_34)
	.align		4
.L_34:
        /*00d0*/ 	.word	index@(addMatrix)
        /*00d4*/ 	.word	0x00000000
.L_35:


//--------------------- .nv.compat                --------------------------
	.section	.nv.compat,"",@"SHT_CUDA_COMPAT_INFO"
	.align	4
        /*0000*/ 	.byte	0x02, 0x09, 0x00, 0x00, 0x02, 0x02, 0x01, 0x00, 0x02, 0x05, 0x05, 0x00, 0x03, 0x07, 0x01, 0x01
        /*0010*/ 	.byte	0x02, 0x03, 0x00, 0x00, 0x02, 0x06, 0x01, 0x00, 0x04, 0x0b, 0x08, 0x00, 0x01, 0x00, 0x00, 0x00
        /*0020*/ 	.byte	0x00, 0x00, 0x00, 0x00


//--------------------- .nv.info.subtractSingle   --------------------------
	.section	.nv.info.subtractSingle,"",@"SHT_CUDA_INFO"
	.sectionflags	@""
	.align	4


	//----- nvinfo : EIATTR_CUDA_API_VERSION
	.align		4
        /*0000*/ 	.byte	0x04, 0x37
        /*0002*/ 	.short	(.L_37 - .L_36)
.L_36:
        /*0004*/ 	.word	0x00000082


	//----- nvinfo : EIATTR_KPARAM_INFO
	.align		4
.L_37:
        /*0008*/ 	.byte	0x04, 0x17
        /*000a*/ 	.short	(.L_39 - .L_38)
.L_38:
        /*000c*/ 	.word	0x00000000
        /*0010*/ 	.short	0x0006
        /*0012*/ 	.short	0x0024
        /*0014*/ 	.byte	0x00, 0xf0, 0x11, 0x00


	//----- nvinfo : EIATTR_KPARAM_INFO
	.align		4
.L_39:
        /*0018*/ 	.byte	0x04, 0x17
        /*001a*/ 	.short	(.L_41 - .L_40)
.L_40:
        /*001c*/ 	.word	0x00000000
        /*0020*/ 	.short	0x0005
        /*0022*/ 	.short	0x0020
        /*0024*/ 	.byte	0x00, 0xf0, 0x11, 0x00


	//----- nvinfo : EIATTR_KPARAM_INFO
	.align		4
.L_41:
        /*0028*/ 	.byte	0x04, 0x17
        /*002a*/ 	.short	(.L_43 - .L_42)
.L_42:
        /*002c*/ 	.word	0x00000000
        /*0030*/ 	.short	0x0004
        /*0032*/ 	.short	0x0018
        /*0034*/ 	.byte	0x00, 0xf5, 0x21, 0x00


	//----- nvinfo : EIATTR_KPARAM_INFO
	.align		4
.L_43:
        /*0038*/ 	.byte	0x04, 0x17
        /*003a*/ 	.short	(.L_45 - .L_44)
.L_44:
        /*003c*/ 	.word	0x00000000
        /*0040*/ 	.short	0x0003
        /*0042*/ 	.short	0x0010
        /*0044*/ 	.byte	0x00, 0xf0, 0x11, 0x00


	//----- nvinfo : EIATTR_KPARAM_INFO
	.align		4
.L_45:
        /*0048*/ 	.byte	0x04, 0x17
        /*004a*/ 	.short	(.L_47 - .L_46)
.L_46:
        /*004c*/ 	.word	0x00000000
        /*0050*/ 	.short	0x0002
        /*0052*/ 	.short	0x000c
        /*0054*/ 	.byte	0x00, 0xf0, 0x11, 0x00


	//----- nvinfo : EIATTR_KPARAM_INFO
	.align		4
.L_47:
        /*0058*/ 	.byte	0x04, 0x17
        /*005a*/ 	.short	(.L_49 - .L_48)
.L_48:
        /*005c*/ 	.word	0x00000000
        /*0060*/ 	.short	0x0001
        /*0062*/ 	.short	0x0008
        /*0064*/ 	.byte	0x00, 0xf0, 0x11, 0x00


	//----- nvinfo : EIATTR_KPARAM_INFO
	.align		4
.L_49:
        /*0068*/ 	.byte	0x04, 0x17
        /*006a*/ 	.short	(.L_51 - .L_50)
.L_50:
        /*006c*/ 	.word	0x00000000
        /*0070*/ 	.short	0x0000
        /*0072*/ 	.short	0x0000
        /*0074*/ 	.byte	0x00, 0xf5, 0x21, 0x00


	//----- nvinfo : EIATTR_SPARSE_MMA_MASK
	.align		4
.L_51:
        /*0078*/ 	.byte	0x03, 0x50
        /*007a*/ 	.short	0x0000


	//----- nvinfo : EIATTR_MAXREG_COUNT
	.align		4
        /*007c*/ 	.byte	0x03, 0x1b
        /*007e*/ 	.short	0x00ff


	//----- nvinfo : EIATTR_MERCURY_ISA_VERSION
	.align		4
        /*0080*/ 	.byte	0x03, 0x5f
        /*0082*/ 	.short	0x0101


	//----- nvinfo : EIATTR_VRC_CTA_INIT_COUNT
	.align		4
        /*0084*/ 	.byte	0x02, 0x4a
	.zero		1
	.zero		1


	//----- nvinfo : EIATTR_EXIT_INSTR_OFFSETS
	.align		4
        /*0088*/ 	.byte	0x04, 0x1c
        /*008a*/ 	.short	(.L_53 - .L_52)


	//   ....[0]....
.L_52:
        /*008c*/ 	.word	0x000000a0


	//   ....[1]....
        /*0090*/ 	.word	0x00000180


	//----- nvinfo : EIATTR_CBANK_PARAM_SIZE
	.align		4
.L_53:
        /*0094*/ 	.byte	0x03, 0x19
        /*0096*/ 	.short	0x0028


	//----- nvinfo : EIATTR_PARAM_CBANK
	.align		4
        /*0098*/ 	.byte	0x04, 0x0a
        /*009a*/ 	.short	(.L_55 - .L_54)
	.align		4
.L_54:
        /*009c*/ 	.word	index@(.nv.constant0.subtractSingle)
        /*00a0*/ 	.short	0x0380
        /*00a2*/ 	.short	0x0028


	//----- nvinfo : EIATTR_SW_WAR
	.align		4
.L_55:
        /*00a4*/ 	.byte	0x04, 0x36
        /*00a6*/ 	.short	(.L_57 - .L_56)
.L_56:
        /*00a8*/ 	.word	0x00000008
.L_57:


//--------------------- .nv.info.subtractMatrix   --------------------------
	.section	.nv.info.subtractMatrix,"",@"SHT_CUDA_INFO"
	.sectionflags	@""
	.align	4


	//----- nvinfo : EIATTR_CUDA_API_VERSION
	.align		4
        /*0000*/ 	.byte	0x04, 0x37
        /*0002*/ 	.short	(.L_59 - .L_58)
.L_58:
        /*0004*/ 	.word	0x00000082


	//----- nvinfo : EIATTR_KPARAM_INFO
	.align		4
.L_59:
        /*0008*/ 	.byte	0x04, 0x17
        /*000a*/ 	.short	(.L_61 - .L_60)
.L_60:
        /*000c*/ 	.word	0x00000000
        /*0010*/ 	.short	0x0009
        /*0012*/ 	.short	0x0034
        /*0014*/ 	.byte	0x00, 0xf0, 0x11, 0x00


	//----- nvinfo : EIATTR_KPARAM_INFO
	.align		4
.L_61:
        /*0018*/ 	.byte	0x04, 0x17
        /*001a*/ 	.short	(.L_63 - .L_62)
.L_62:
        /*001c*/ 	.word	0x00000000
        /*0020*/ 	.short	0x0008
        /*0022*/ 	.short	0x0030
        /*0024*/ 	.byte	0x00, 0xf0, 0x11, 0x00


	//----- nvinfo : EIATTR_KPARAM_INFO
	.align		4
.L_63:
        /*0028*/ 	.byte	0x04, 0x17
        /*002a*/ 	.short	(.L_65 - .L_64)
.L_64:
        /*002c*/ 	.word	0x00000000
        /*0030*/ 	.short	0x0007
        /*0032*/ 	.short	0x0028
        /*0034*/ 	.byte	0x00, 0xf5, 0x21, 0x00


	//----- nvinfo : EIATTR_KPARAM_INFO
	.align		4
.L_65:
        /*0038*/ 	.byte	0x04, 0x17
        /*003a*/ 	.short	(.L_67 - .L_66)
.L_66:
        /*003c*/ 	.word	0x00000000
        /*0040*/ 	.short	0x0006
        /*0042*/ 	.short	0x0020
        /*0044*/ 	.byte	0x00, 0xf0, 0x11, 0x00


	//----- nvinfo : EIATTR_KPARAM_INFO
	.align		4
.L_67:
        /*0048*/ 	.byte	0x04, 0x17
        /*004a*/ 	.short	(.L_69 - .L_68)
.L_68:
        /*004c*/ 	.word	0x00000000
        /*0050*/ 	.short	0x0005
        /*0052*/ 	.short	0x001c
        /*0054*/ 	.byte	0x00, 0xf0, 0x11, 0x00


	//----- nvinfo : EIATTR_KPARAM_INFO
	.align		4
.L_69:
        /*0058*/ 	.byte	0x04, 0x17
        /*005a*/ 	.short	(.L_71 - .L_70)
.L_70:
        /*005c*/ 	.word	0x00000000
        /*0060*/ 	.short	0x0004
        /*0062*/ 	.short	0x0018
        /*0064*/ 	.byte	0x00, 0xf0, 0x11, 0x00


	//----- nvinfo : EIATTR_KPARAM_INFO
	.align		4
.L_71:
        /*0068*/ 	.byte	0x04, 0x17
        /*006a*/ 	.short	(.L_73 - .L_72)
.L_72:
        /*006c*/ 	.word	0x00000000
        /*0070*/ 	.short	0x0003
        /*0072*/ 	.short	0x0010
        /*0074*/ 	.byte	0x00, 0xf5, 0x21, 0x00


	//----- nvinfo : EIATTR_KPARAM_INFO
	.align		4
.L_73:
        /*0078*/ 	.byte	0x04, 0x17
        /*007a*/ 	.short	(.L_75 - .L_74)
.L_74:
        /*007c*/ 	.word	0x00000000
        /*0080*/ 	.short	0x0002
        /*0082*/ 	.short	0x000c
        /*0084*/ 	.byte	0x00, 0xf0, 0x11, 0x00


	//----- nvinfo : EIATTR_KPARAM_INFO
	.align		4
.L_75:
        /*0088*/ 	.byte	0x04, 0x17
        /*008a*/ 	.short	(.L_77 - .L_76)
.L_76:
        /*008c*/ 	.word	0x00000000
        /*0090*/ 	.short	0x0001
        /*0092*/ 	.short	0x0008
        /*0094*/ 	.byte	0x00, 0xf0, 0x11, 0x00


	//----- nvinfo : EIATTR_KPARAM_INFO
	.align		4
.L_77:
        /*0098*/ 	.byte	0x04, 0x17
        /*009a*/ 	.short	(.L_79 - .L_78)
.L_78:
        /*009c*/ 	.word	0x00000000
        /*00a0*/ 	.short	0x0000
        /*00a2*/ 	.short	0x0000
        /*00a4*/ 	.byte	0x00, 0xf5, 0x21, 0x00


	//----- nvinfo : EIATTR_SPARSE_MMA_MASK
	.align		4
.L_79:
        /*00a8*/ 	.byte	0x03, 0x50
        /*00aa*/ 	.short	0x0000


	//----- nvinfo : EIATTR_MAXREG_COUNT
	.align		4
        /*00ac*/ 	.byte	0x03, 0x1b
        /*00ae*/ 	.short	0x00ff


	//----- nvinfo : EIATTR_MERCURY_ISA_VERSION
	.align		4
        /*00b0*/ 	.byte	0x03, 0x5f
        /*00b2*/ 	.short	0x0101


	//----- nvinfo : EIATTR_VRC_CTA_INIT_COUNT
	.align		4
        /*00b4*/ 	.byte	0x02, 0x4a
	.zero		1
	.zero		1


	//----- nvinfo : EIATTR_EXIT_INSTR_OFFSETS
	.align		4
        /*00b8*/ 	.byte	0x04, 0x1c
        /*00ba*/ 	.short	(.L_81 - .L_80)


	//   ....[0]....
.L_80:
        /*00bc*/ 	.word	0x000000a0


	//   ....[1]....
        /*00c0*/ 	.word	0x000001b0


	//----- nvinfo : EIATTR_CBANK_PARAM_SIZE
	.align		4
.L_81:
        /*00c4*/ 	.byte	0x03, 0x19
        /*00c6*/ 	.short	0x0038


	//----- nvinfo : EIATTR_PARAM_CBANK
	.align		4
        /*00c8*/ 	.byte	0x04, 0x0a
        /*00ca*/ 	.short	(.L_83 - .L_82)
	.align		4
.L_82:
        /*00cc*/ 	.word	index@(.nv.constant0.subtractMatrix)
        /*00d0*/ 	.short	0x0380
        /*00d2*/ 	.short	0x0038


	//----- nvinfo : EIATTR_SW_WAR
	.align		4
.L_83:
        /*00d4*/ 	.byte	0x04, 0x36
        /*00d6*/ 	.short	(.L_85 - .L_84)
.L_84:
        /*00d8*/ 	.word	0x00000008
.L_85:


//--------------------- .nv.info.multiplySingle   --------------------------
	.section	.nv.info.multiplySingle,"",@"SHT_CUDA_INFO"
	.sectionflags	@""
	.align	4


	//----- nvinfo : EIATTR_CUDA_API_VERSION
	.align		4
        /*0000*/ 	.byte	0x04, 0x37
        /*0002*/ 	.short	(.L_87 - .L_86)
.L_86:
        /*0004*/ 	.word	0x00000082


	//----- nvinfo : EIATTR_KPARAM_INFO
	.align		4
.L_87:
        /*0008*/ 	.byte	0x04, 0x17
        /*000a*/ 	.short	(.L_89 - .L_88)
.L_88:
        /*000c*/ 	.word	0x00000000
        /*0010*/ 	.short	0x0006
        /*0012*/ 	.short	0x0024
        /*0014*/ 	.byte	0x00, 0xf0, 0x11, 0x00


	//----- nvinfo : EIATTR_KPARAM_INFO
	.align		4
.L_89:
        /*0018*/ 	.byte	0x04, 0x17
        /*001a*/ 	.short	(.L_91 - .L_90)
.L_90:
        /*001c*/ 	.word	0x00000000
        /*0020*/ 	.short	0x0005
        /*0022*/ 	.short	0x0020
        /*0024*/ 	.byte	0x00, 0xf0, 0x11, 0x00


	//----- nvinfo : EIATTR_KPARAM_INFO
	.align		4
.L_91:
        /*0028*/ 	.byte	0x04, 0x17
        /*002a*/ 	.short	(.L_93 - .L_92)
.L_92:
        /*002c*/ 	.word	0x00000000
        /*0030*/ 	.short	0x0004
        /*0032*/ 	.short	0x0018
        /*0034*/ 	.byte	0x00, 0xf5, 0x21, 0x00


	//----- nvinfo : EIATTR_KPARAM_INFO
	.align		4
.L_93:
        /*0038*/ 	.byte	0x04, 0x17
        /*003a*/ 	.short	(.L_95 - .L_94)
.L_94:
        /*003c*/ 	.word	0x00000000
        /*0040*/ 	.short	0x0003
        /*0042*/ 	.short	0x0010
        /*0044*/ 	.byte	0x00, 0xf0, 0x11, 0x00


	//----- nvinfo : EIATTR_KPARAM_INFO
	.align		4
.L_95:
        /*0048*/ 	.byte	0x04, 0x17
        /*004a*/ 	.short	(.L_97 - .L_96)
.L_96:
        /*004c*/ 	.word	0x00000000
        /*0050*/ 	.short	0x0002
        /*0052*/ 	.short	0x000c
        /*0054*/ 	.byte	0x00, 0xf0, 0x11, 0x00


	//----- nvinfo : EIATTR_KPARAM_INFO
	.align		4
.L_97:
        /*0058*/ 	.byte	0x04, 0x17
        /*005a*/ 	.short	(.L_99 - .L_98)
.L_98:
        /*005c*/ 	.word	0x00000000
        /*0060*/ 	.short	0x0001
        /*0062*/ 	.short	0x0008
        /*0064*/ 	.byte	0x00, 0xf0, 0x11, 0x00


	//----- nvinfo : EIATTR_KPARAM_INFO
	.align		4
.L_99:
        /*0068*/ 	.byte	0x04, 0x17
        /*006a*/ 	.short	(.L_101 - .L_100)
.L_100:
        /*006c*/ 	.word	0x00000000
        /*0070*/ 	.short	0x0000
        /*0072*/ 	.short	0x0000
        /*0074*/ 	.byte	0x00, 0xf5, 0x21, 0x00


	//----- nvinfo : EIATTR_SPARSE_MMA_MASK
	.align		4
.L_101:
        /*0078*/ 	.byte	0x03, 0x50
        /*007a*/ 	.short	0x0000


	//----- nvinfo : EIATTR_MAXREG_COUNT
	.align		4
        /*007c*/ 	.byte	0x03, 0x1b
        /*007e*/ 	.short	0x00ff


	//----- nvinfo : EIATTR_MERCURY_ISA_VERSION
	.align		4
        /*0080*/ 	.byte	0x03, 0x5f
        /*0082*/ 	.short	0x0101


	//----- nvinfo : EIATTR_VRC_CTA_INIT_COUNT
	.align		4
        /*0084*/ 	.byte	0x02, 0x4a
	.zero		1
	.zero		1


	//----- nvinfo : EIATTR_EXIT_INSTR_OFFSETS
	.align		4
        /*0088*/ 	.byte	0x04, 0x1c
        /*008a*/ 	.short	(.L_103 - .L_102)


	//   ....[0]....
.L_102:
        /*008c*/ 	.word	0x000000a0


	//   ....[1]....
        /*0090*/ 	.word	0x00000180


	//----- nvinfo : EIATTR_CBANK_PARAM_SIZE
	.align		4
.L_103:
        /*0094*/ 	.byte	0x03, 0x19
        /*0096*/ 	.short	0x0028


	//----- nvinfo : EIATTR_PARAM_CBANK
	.align		4
        /*0098*/ 	.byte	0x04, 0x0a
        /*009a*/ 	.short	(.L_105 - .L_104)
	.align		4
.L_104:
        /*009c*/ 	.word	index@(.nv.constant0.multiplySingle)
        /*00a0*/ 	.short	0x0380
        /*00a2*/ 	.short	0x0028


	//----- nvinfo : EIATTR_SW_WAR
	.align		4
.L_105:
        /*00a4*/ 	.byte	0x04, 0x36
        /*00a6*/ 	.short	(.L_107 - .L_106)
.L_106:
        /*00a8*/ 	.word	0x00000008
.L_107:


//--------------------- .nv.info.multiplyMatrix   --------------------------
	.section	.nv.info.multiplyMatrix,"",@"SHT_CUDA_INFO"
	.sectionflags	@""
	.align	4


	//----- nvinfo : EIATTR_CUDA_API_VERSION
	.align		4
        /*0000*/ 	.byte	0x04, 0x37
        /*0002*/ 	.short	(.L_109 - .L_108)
.L_108:
        /*0004*/ 	.word	0x00000082


	//----- nvinfo : EIATTR_KPARAM_INFO
	.align		4
.L_109:
        /*0008*/ 	.byte	0x04, 0x17
        /*000a*/ 	.short	(.L_111 - .L_110)
.L_110:
        /*000c*/ 	.word	0x00000000
        /*0010*/ 	.short	0x0009
        /*0012*/ 	.short	0x0034
        /*0014*/ 	.byte	0x00, 0xf0, 0x11, 0x00


	//----- nvinfo : EIATTR_KPARAM_INFO
	.align		4
.L_111:
        /*0018*/ 	.byte	0x04, 0x17
        /*001a*/ 	.short	(.L_113 - .L_112)
.L_112:
        /*001c*/ 	.word	0x00000000
        /*0020*/ 	.short	0x0008
        /*0022*/ 	.short	0x0030
        /*0024*/ 	.byte	0x00, 0xf0, 0x11, 0x00


	//----- nvinfo : EIATTR_KPARAM_INFO
	.align		4
.L_113:
        /*0028*/ 	.byte	0x04, 0x17
        /*002a*/ 	.short	(.L_115 - .L_114)
.L_114:
        /*002c*/ 	.word	0x00000000
        /*0030*/ 	.short	0x0007
        /*0032*/ 	.short	0x0028
        /*0034*/ 	.byte	0x00, 0xf5, 0x21, 0x00


	//----- nvinfo : EIATTR_KPARAM_INFO
	.align		4
.L_115:
        /*0038*/ 	.byte	0x04, 0x17
        /*003a*/ 	.short	(.L_117 - .L_116)
.L_116:
        /*003c*/ 	.word	0x00000000
        /*0040*/ 	.short	0x0006
        /*0042*/ 	.short	0x0020
        /*0044*/ 	.byte	0x00, 0xf0, 0x11, 0x00


	//----- nvinfo : EIATTR_KPARAM_INFO
	.align		4
.L_117:
        /*0048*/ 	.byte	0x04, 0x17
        /*004a*/ 	.short	(.L_119 - .L_118)
.L_118:
        /*004c*/ 	.word	0x00000000
        /*0050*/ 	.short	0x0005
        /*0052*/ 	.short	0x001c
        /*0054*/ 	.byte	0x00, 0xf0, 0x11, 0x00


	//----- nvinfo : EIATTR_KPARAM_INFO
	.align		4
.L_119:
        /*0058*/ 	.byte	0x04, 0x17
        /*005a*/ 	.short	(.L_121 - .L_120)
.L_120:
        /*005c*/ 	.word	0x00000000
        /*0060*/ 	.short	0x0004
        /*0062*/ 	.short	0x0018
        /*0064*/ 	.byte	0x00, 0xf0, 0x11, 0x00


	//----- nvinfo : EIATTR_KPARAM_INFO
	.align		4
.L_121:
        /*0068*/ 	.byte	0x04, 0x17
        /*006a*/ 	.short	(.L_123 - .L_122)
.L_122:
        /*006c*/ 	.word	0x00000000
        /*0070*/ 	.short	0x0003
        /*0072*/ 	.short	0x0010
        /*0074*/ 	.byte	0x00, 0xf5, 0x21, 0x00


	//----- nvinfo : EIATTR_KPARAM_INFO
	.align		4
.L_123:
        /*0078*/ 	.byte	0x04, 0x17
        /*007a*/ 	.short	(.L_125 - .L_124)
.L_124:
        /*007c*/ 	.word	0x00000000
        /*0080*/ 	.short	0x0002
        /*0082*/ 	.short	0x000c
        /*0084*/ 	.byte	0x00, 0xf0, 0x11, 0x00


	//----- nvinfo : EIATTR_KPARAM_INFO
	.align		4
.L_125:
        /*0088*/ 	.byte	0x04, 0x17
        /*008a*/ 	.short	(.L_127 - .L_126)
.L_126:
        /*008c*/ 	.word	0x00000000
        /*0090*/ 	.short	0x0001
        /*0092*/ 	.short	0x0008
        /*0094*/ 	.byte	0x00, 0xf0, 0x11, 0x00


	//----- nvinfo : EIATTR_KPARAM_INFO
	.align		4
.L_127:
        /*0098*/ 	.byte	0x04, 0x17
        /*009a*/ 	.short	(.L_129 - .L_128)
.L_128:
        /*009c*/ 	.word	0x00000000
        /*00a0*/ 	.short	0x0000
        /*00a2*/ 	.short	0x0000
        /*00a4*/ 	.byte	0x00, 0xf5, 0x21, 0x00


	//----- nvinfo : EIATTR_SPARSE_MMA_MASK
	.align		4
.L_129:
        /*00a8*/ 	.byte	0x03, 0x50
        /*00aa*/ 	.short	0x0000


	//----- nvinfo : EIATTR_MAXREG_COUNT
	.align		4
        /*00ac*/ 	.byte	0x03, 0x1b
        /*00ae*/ 	.short	0x00ff


	//----- nvinfo : EIATTR_MERCURY_ISA_VERSION
	.align		4
        /*00b0*/ 	.byte	0x03, 0x5f
        /*00b2*/ 	.short	0x0101


	//----- nvinfo : EIATTR_VRC_CTA_INIT_COUNT
	.align		4
        /*00b4*/ 	.byte	0x02, 0x4a
	.zero		1
	.zero		1


	//----- nvinfo : EIATTR_EXIT_INSTR_OFFSETS
	.align		4
        /*00b8*/ 	.byte	0x04, 0x1c
        /*00ba*/ 	.short	(.L_131 - .L_130)


	//   ....[0]....
.L_130:
        /*00bc*/ 	.word	0x000000a0


	//   ....[1]....
        /*00c0*/ 	.word	0x00000830


	//----- nvinfo : EIATTR_CBANK_PARAM_SIZE
	.align		4
.L_131:
        /*00c4*/ 	.byte	0x03, 0x19
        /*00c6*/ 	.short	0x0038


	//----- nvinfo : EIATTR_PARAM_CBANK
	.align		4
        /*00c8*/ 	.byte	0x04, 0x0a
        /*00ca*/ 	.short	(.L_133 - .L_132)
	.align		4
.L_132:
        /*00cc*/ 	.word	index@(.nv.constant0.multiplyMatrix)
        /*00d0*/ 	.short	0x0380
        /*00d2*/ 	.short	0x0038


	//----- nvinfo : EIATTR_SW_WAR
	.align		4
.L_133:
        /*00d4*/ 	.byte	0x04, 0x36
        /*00d6*/ 	.short	(.L_135 - .L_134)
.L_134:
        /*00d8*/ 	.word	0x00000008
.L_135:


//--------------------- .nv.info.addSingle        --------------------------
	.section	.nv.info.addSingle,"",@"SHT_CUDA_INFO"
	.sectionflags	@""
	.align	4


	//----- nvinfo : EIATTR_CUDA_API_VERSION
	.align		4
        /*0000*/ 	.byte	0x04, 0x37
        /*0002*/ 	.short	(.L_137 - .L_136)
.L_136:
        /*0004*/ 	.word	0x00000082


	//----- nvinfo : EIATTR_KPARAM_INFO
	.align		4
.L_137:
        /*0008*/ 	.byte	0x04, 0x17
        /*000a*/ 	.short	(.L_139 - .L_138)
.L_138:
        /*000c*/ 	.word	0x00000000
        /*0010*/ 	.short	0x0006
        /*0012*/ 	.short	0x0024
        /*0014*/ 	.byte	0x00, 0xf0, 0x11, 0x00


	//----- nvinfo : EIATTR_KPARAM_INFO
	.align		4
.L_139:
        /*0018*/ 	.byte	0x04, 0x17
        /*001a*/ 	.short	(.L_141 - .L_140)
.L_140:
        /*001c*/ 	.word	0x00000000
        /*0020*/ 	.short	0x0005
        /*0022*/ 	.short	0x0020
        /*0024*/ 	.byte	0x00, 0xf0, 0x11, 0x00


	//----- nvinfo : EIATTR_KPARAM_INFO
	.align		4
.L_141:
        /*0028*/ 	.byte	0x04, 0x17
        /*002a*/ 	.short	(.L_143 - .L_142)
.L_142:
        /*002c*/ 	.word	0x00000000
        /*0030*/ 	.short	0x0004
        /*0032*/ 	.short	0x0018
        /*0034*/ 	.byte	0x00, 0xf5, 0x21, 0x00


	//----- nvinfo : EIATTR_KPARAM_INFO
	.align		4
.L_143:
        /*0038*/ 	.byte	0x04, 0x17
        /*003a*/ 	.short	(.L_145 - .L_144)
.L_144:
        /*003c*/ 	.word	0x00000000
        /*0040*/ 	.short	0x0003
        /*0042*/ 	.short	0x0010
        /*0044*/ 	.byte	0x00, 0xf0, 0x11, 0x00


	//----- nvinfo : EIATTR_KPARAM_INFO
	.align		4
.L_145:
        /*0048*/ 	.byte	0x04, 0x17
        /*004a*/ 	.short	(.L_147 - .L_146)
.L_146:
        /*004c*/ 	.word	0x00000000
        /*0050*/ 	.short	0x0002
        /*0052*/ 	.short	0x000c
        /*0054*/ 	.byte	0x00, 0xf0, 0x11, 0x00


	//----- nvinfo : EIATTR_KPARAM_INFO
	.align		4
.L_147:
        /*0058*/ 	.byte	0x04, 0x17
        /*005a*/ 	.short	(.L_149 - .L_148)
.L_148:
        /*005c*/ 	.word	0x00000000
        /*0060*/ 	.short	0x0001
        /*0062*/ 	.short	0x0008
        /*0064*/ 	.byte	0x00, 0xf0, 0x11, 0x00


	//----- nvinfo : EIATTR_KPARAM_INFO
	.align		4
.L_149:
        /*0068*/ 	.byte	0x04, 0x17
        /*006a*/ 	.short	(.L_151 - .L_150)
.L_150:
        /*006c*/ 	.word	0x00000000
        /*0070*/ 	.short	0x0000
        /*0072*/ 	.short	0x0000
        /*0074*/ 	.byte	0x00, 0xf5, 0x21, 0x00


	//----- nvinfo : EIATTR_SPARSE_MMA_MASK
	.align		4
.L_151:
        /*0078*/ 	.byte	0x03, 0x50
        /*007a*/ 	.short	0x0000


	//----- nvinfo : EIATTR_MAXREG_COUNT
	.align		4
        /*007c*/ 	.byte	0x03, 0x1b
        /*007e*/ 	.short	0x00ff


	//----- nvinfo : EIATTR_MERCURY_ISA_VERSION
	.align		4
        /*0080*/ 	.byte	0x03, 0x5f
        /*0082*/ 	.short	0x0101


	//----- nvinfo : EIATTR_VRC_CTA_INIT_COUNT
	.align		4
        /*0084*/ 	.byte	0x02, 0x4a
	.zero		1
	.zero		1


	//----- nvinfo : EIATTR_EXIT_INSTR_OFFSETS
	.align		4
        /*0088*/ 	.byte	0x04, 0x1c
        /*008a*/ 	.short	(.L_153 - .L_152)


	//   ....[0]....
.L_152:
        /*008c*/ 	.word	0x000000a0


	//   ....[1]....
        /*0090*/ 	.word	0x00000180


	//----- nvinfo : EIATTR_CBANK_PARAM_SIZE
	.align		4
.L_153:
        /*0094*/ 	.byte	0x03, 0x19
        /*0096*/ 	.short	0x0028


	//----- nvinfo : EIATTR_PARAM_CBANK
	.align		4
        /*0098*/ 	.byte	0x04, 0x0a
        /*009a*/ 	.short	(.L_155 - .L_154)
	.align		4
.L_154:
        /*009c*/ 	.word	index@(.nv.constant0.addSingle)
        /*00a0*/ 	.short	0x0380
        /*00a2*/ 	.short	0x0028


	//----- nvinfo : EIATTR_SW_WAR
	.align		4
.L_155:
        /*00a4*/ 	.byte	0x04, 0x36
        /*00a6*/ 	.short	(.L_157 - .L_156)
.L_156:
        /*00a8*/ 	.word	0x00000008
.L_157:


//--------------------- .nv.info.addMatrix        --------------------------
	.section	.nv.info.addMatrix,"",@"SHT_CUDA_INFO"
	.sectionflags	@""
	.align	4


	//----- nvinfo : EIATTR_CUDA_API_VERSION
	.align		4
        /*0000*/ 	.byte	0x04, 0x37
        /*0002*/ 	.short	(.L_159 - .L_158)
.L_158:
        /*0004*/ 	.word	0x00000082


	//----- nvinfo : EIATTR_KPARAM_INFO
	.align		4
.L_159:
        /*0008*/ 	.byte	0x04, 0x17
        /*000a*/ 	.short	(.L_161 - .L_160)
.L_160:
        /*000c*/ 	.word	0x00000000
        /*0010*/ 	.short	0x0009
        /*0012*/ 	.short	0x0034
        /*0014*/ 	.byte	0x00, 0xf0, 0x11, 0x00


	//----- nvinfo : EIATTR_KPARAM_INFO
	.align		4
.L_161:
        /*0018*/ 	.byte	0x04, 0x17
        /*001a*/ 	.short	(.L_163 - .L_162)
.L_162:
        /*001c*/ 	.word	0x00000000
        /*0020*/ 	.short	0x0008
        /*0022*/ 	.short	0x0030
        /*0024*/ 	.byte	0x00, 0xf0, 0x11, 0x00


	//----- nvinfo : EIATTR_KPARAM_INFO
	.align		4
.L_163:
        /*0028*/ 	.byte	0x04, 0x17
        /*002a*/ 	.short	(.L_165 - .L_164)
.L_164:
        /*002c*/ 	.word	0x00000000
        /*0030*/ 	.short	0x0007
        /*0032*/ 	.short	0x0028
        /*0034*/ 	.byte	0x00, 0xf5, 0x21, 0x00


	//----- nvinfo : EIATTR_KPARAM_INFO
	.align		4
.L_165:
        /*0038*/ 	.byte	0x04, 0x17
        /*003a*/ 	.short	(.L_167 - .L_166)
.L_166:
        /*003c*/ 	.word	0x00000000
        /*0040*/ 	.short	0x0006
        /*0042*/ 	.short	0x0020
        /*0044*/ 	.byte	0x00, 0xf0, 0x11, 0x00


	//----- nvinfo : EIATTR_KPARAM_INFO
	.align		4
.L_167:
        /*0048*/ 	.byte	0x04, 0x17
        /*004a*/ 	.short	(.L_169 - .L_168)
.L_168:
        /*004c*/ 	.word	0x00000000
        /*0050*/ 	.short	0x0005
        /*0052*/ 	.short	0x001c
        /*0054*/ 	.byte	0x00, 0xf0, 0x11, 0x00


	//----- nvinfo : EIATTR_KPARAM_INFO
	.align		4
.L_169:
        /*0058*/ 	.byte	0x04, 0x17
        /*005a*/ 	.short	(.L_171 - .L_170)
.L_170:
        /*005c*/ 	.word	0x00000000
        /*0060*/ 	.short	0x0004
        /*0062*/ 	.short	0x0018
        /*0064*/ 	.byte	0x00, 0xf0, 0x11, 0x00


	//----- nvinfo : EIATTR_KPARAM_INFO
	.align		4
.L_171:
        /*0068*/ 	.byte	0x04, 0x17
        /*006a*/ 	.short	(.L_173 - .L_172)
.L_172:
        /*006c*/ 	.word	0x00000000
        /*0070*/ 	.short	0x0003
        /*0072*/ 	.short	0x0010
        /*0074*/ 	.byte	0x00, 0xf5, 0x21, 0x00


	//----- nvinfo : EIATTR_KPARAM_INFO
	.align		4
.L_173:
        /*0078*/ 	.byte	0x04, 0x17
        /*007a*/ 	.short	(.L_175 - .L_174)
.L_174:
        /*007c*/ 	.word	0x00000000
        /*0080*/ 	.short	0x0002
        /*0082*/ 	.short	0x000c
        /*0084*/ 	.byte	0x00, 0xf0, 0x11, 0x00


	//----- nvinfo : EIATTR_KPARAM_INFO
	.align		4
.L_175:
        /*0088*/ 	.byte	0x04, 0x17
        /*008a*/ 	.short	(.L_177 - .L_176)
.L_176:
        /*008c*/ 	.word	0x00000000
        /*0090*/ 	.short	0x0001
        /*0092*/ 	.short	0x0008
        /*0094*/ 	.byte	0x00, 0xf0, 0x11, 0x00


	//----- nvinfo : EIATTR_KPARAM_INFO
	.align		4
.L_177:
        /*0098*/ 	.byte	0x04, 0x17
        /*009a*/ 	.short	(.L_179 - .L_178)
.L_178:
        /*009c*/ 	.word	0x00000000
        /*00a0*/ 	.short	0x0000
        /*00a2*/ 	.short	0x0000
        /*00a4*/ 	.byte	0x00, 0xf5, 0x21, 0x00


	//----- nvinfo : EIATTR_SPARSE_MMA_MASK
	.align		4
.L_179:
        /*00a8*/ 	.byte	0x03, 0x50
        /*00aa*/ 	.short	0x0000


	//----- nvinfo : EIATTR_MAXREG_COUNT
	.align		4
        /*00ac*/ 	.byte	0x03, 0x1b
        /*00ae*/ 	.short	0x00ff


	//----- nvinfo : EIATTR_MERCURY_ISA_VERSION
	.align		4
        /*00b0*/ 	.byte	0x03, 0x5f
        /*00b2*/ 	.short	0x0101


	//----- nvinfo : EIATTR_VRC_CTA_INIT_COUNT
	.align		4
        /*00b4*/ 	.byte	0x02, 0x4a
	.zero		1
	.zero		1


	//----- nvinfo : EIATTR_EXIT_INSTR_OFFSETS
	.align		4
        /*00b8*/ 	.byte	0x04, 0x1c
        /*00ba*/ 	.short	(.L_181 - .L_180)


	//   ....[0]....
.L_180:
        /*00bc*/ 	.word	0x000000a0


	//   ....[1]....
        /*00c0*/ 	.word	0x000001b0


	//----- nvinfo : EIATTR_CBANK_PARAM_SIZE
	.align		4
.L_181:
        /*00c4*/ 	.byte	0x03, 0x19
        /*00c6*/ 	.short	0x0038


	//----- nvinfo : EIATTR_PARAM_CBANK
	.align		4
        /*00c8*/ 	.byte	0x04, 0x0a
        /*00ca*/ 	.short	(.L_183 - .L_182)
	.align		4
.L_182:
        /*00cc*/ 	.word	index@(.nv.constant0.addMatrix)
        /*00d0*/ 	.short	0x0380
        /*00d2*/ 	.short	0x0038


	//----- nvinfo : EIATTR_SW_WAR
	.align		4
.L_183:
        /*00d4*/ 	.byte	0x04, 0x36
        /*00d6*/ 	.short	(.L_185 - .L_184)
.L_184:
        /*00d8*/ 	.word	0x00000008
.L_185:


//--------------------- .nv.callgraph             --------------------------
	.section	.nv.callgraph,"",@"SHT_CUDA_CALLGRAPH"
	.align	4
	.sectionentsize	8
	.align		4
        /*0000*/ 	.word	0x00000000
	.align		4
        /*0004*/ 	.word	0xffffffff
	.align		4
        /*0008*/ 	.word	0x00000000
	.align		4
        /*000c*/ 	.word	0xfffffffe
	.align		4
        /*0010*/ 	.word	0x00000000
	.align		4
        /*0014*/ 	.word	0xfffffffd
	.align		4
        /*0018*/ 	.word	0x00000000
	.align		4
        /*001c*/ 	.word	0xfffffffc


//--------------------- .text.subtractSingle      --------------------------
	.section	.text.subtractSingle,"ax",@progbits
	.align	128
        .global         subtractSingle
        .type           subtractSingle,@function
        .size           subtractSingle,(.L_x_10 - subtractSingle)
        .other          subtractSingle,@"STO_CUDA_ENTRY STV_DEFAULT"
subtractSingle:
.text.subtractSingle:
[----:B------:R-:W-:Y:S01]  /*0000*/  LDC R1, c[0x0][0x37c] ;  /* 0x0000df00ff017b82 */ /* 0x000fe20000000800 */
[----:B------:R-:W0:Y:S01]  /*0010*/  S2R R9, SR_CTAID.Y ;  /* 0x0000000000097919 */ /* 0x000e220000002600 */
[----:B------:R-:W1:Y:S01]  /*0020*/  LDCU.64 UR6, c[0x0][0x3a0] ;  /* 0x00007400ff0677ac */ /* 0x000e620008000a00 */
[----:B------:R-:W0:Y:S01]  /*0030*/  S2R R2, SR_TID.Y ;  /* 0x0000000000027919 */ /* 0x000e220000002200 */
[----:B------:R-:W2:Y:S01]  /*0040*/  S2R R0, SR_CTAID.X ;  /* 0x0000000000007919 */ /* 0x000ea20000002500 */
[----:B------:R-:W2:Y:S01]  /*0050*/  S2R R3, SR_TID.X ;  /* 0x0000000000037919 */ /* 0x000ea20000002100 */
[----:B0-----:R-:W-:-:S04]  /*0060*/  LEA R9, R9, R2, 0x4 ;  /* 0x0000000209097211 */ /* 0x001fc800078e20ff */
[----:B-1----:R-:W-:Y:S02]  /*0070*/  ISETP.GE.AND P0, PT, R9, UR7, PT ;  /* 0x0000000709007c0c */ /* 0x002fe4000bf06270 */
[----:B--2---:R-:W-:-:S04]  /*0080*/  LEA R0, R0, R3, 0x4 ;  /* 0x0000000300007211 */ /* 0x004fc800078e20ff */
[----:B------:R-:W-:-:S13]  /*0090*/  ISETP.GE.OR P0, PT, R0, UR6, P0 ;  /* 0x0000000600007c0c */ /* 0x000fda0008706670 */
[----:B------:R-:W-:Y:S05]  /*00a0*/  @P0 EXIT ;  /* 0x000000000000094d */ /* 0x000fea0003800000 */
[----:B------:R-:W0:Y:S01]  /*00b0*/  LDC.64 R2, c[0x0][0x380] ;  /* 0x0000e000ff027b82 */ /* 0x000e220000000a00 */
[----:B------:R-:W1:Y:S01]  /*00c0*/  LDCU UR6, c[0x0][0x38c] ;  /* 0x00007180ff0677ac */ /* 0x000e620008000800 */
[----:B------:R-:W2:Y:S06]  /*00d0*/  LDCU.64 UR4, c[0x0][0x358] ;  /* 0x00006b00ff0477ac */ /* 0x000eac0008000a00 */
[----:B------:R-:W3:Y:S01]  /*00e0*/  LDC.64 R6, c[0x0][0x398] ;  /* 0x0000e600ff067b82 */ /* 0x000ee20000000a00 */
[----:B-1----:R-:W-:Y:S01]  /*00f0*/  IMAD R5, R0, UR6, R9 ;  /* 0x0000000600057c24 */ /* 0x002fe2000f8e0209 */
[----:B------:R-:W1:Y:S03]  /*0100*/  LDCU UR6, c[0x0][0x390] ;  /* 0x00007200ff0677ac */ /* 0x000e660008000800 */
[----:B0-----:R-:W-:-:S06]  /*0110*/  IMAD.WIDE R2, R5, 0x8, R2 ;  /* 0x0000000805027825 */ /* 0x001fcc00078e0202 */
[----:B--2---:R-:W2:Y:S01]  /*0120*/  LDG.E.64 R2, desc[UR4][R2.64] ;  /* 0x0000000402027981 */ /* 0x004ea2000c1e1b00 */
[----:B------:R-:W-:-:S04]  /*0130*/  IMAD R9, R0, UR7, R9 ;  /* 0x0000000700097c24 */ /* 0x000fc8000f8e0209 */
[----:B---3--:R-:W-:Y:S01]  /*0140*/  IMAD.WIDE R6, R9, 0x8, R6 ;  /* 0x0000000809067825 */ /* 0x008fe200078e0206 */
[----:B-1----:R-:W2:Y:S02]  /*0150*/  I2F.F64 R4, UR6 ;  /* 0x0000000600047d12 */ /* 0x002ea40008201c00 */
[----:B--2---:R-:W-:-:S07]  /*0160*/  DADD R4, R2, -R4 ;  /* 0x0000000002047229 */ /* 0x004fce0000000804 */
[----:B------:R-:W-:Y:S01]  /*0170*/  STG.E.64 desc[UR4][R6.64], R4 ;  /* 0x0000000406007986 */ /* 0x000fe2000c101b04 */
[----:B------:R-:W-:Y:S05]  /*0180*/  EXIT ;  /* 0x000000000000794d */ /* 0x000fea0003800000 */
.L_x_0:
[----:B------:R-:W-:-:S00]  /*0190*/  BRA `(.L_x_0) ;  /* 0xfffffffc00fc7947 */ /* 0x000fc0000383ffff */
[----:B------:R-:W-:-:S00]  /*01a0*/  NOP ;  /* 0x0000000000007918 */ /* 0x000fc00000000000 */
        /* <DEDUP_REMOVED lines=13> */
.L_x_10:


//--------------------- .text.subtractMatrix      --------------------------
	.section	.text.subtractMatrix,"ax",@progbits
	.align	128
        .global         subtractMatrix
        .type           subtractMatrix,@function
        .size           subtractMatrix,(.L_x_11 - subtractMatrix)
        .other          subtractMatrix,@"STO_CUDA_ENTRY STV_DEFAULT"
subtractMatrix:
.text.subtractMatrix:
        /* <DEDUP_REMOVED lines=13> */
[----:B------:R-:W2:Y:S06]  /*00d0*/  LDCU UR8, c[0x0][0x39c] ;  /* 0x00007380ff0877ac */ /* 0x000eac0008000800 */
[----:B------:R-:W3:Y:S01]  /*00e0*/  LDC.64 R4, c[0x0][0x390] ;  /* 0x0000e400ff047b82 */ /* 0x000ee20000000a00 */
[----:B------:R-:W4:Y:S01]  /*00f0*/  LDCU.64 UR4, c[0x0][0x358] ;  /* 0x00006b00ff0477ac */ /* 0x000f220008000a00 */
[----:B-1----:R-:W-:-:S02]  /*0100*/  IMAD R9, R0, UR6, R7 ;  /* 0x0000000600097c24 */ /* 0x002fc4000f8e0207 */
[----:B--2---:R-:W-:Y:S02]  /*0110*/  IMAD R11, R0, UR8, R7 ;  /* 0x00000008000b7c24 */ /* 0x004fe4000f8e0207 */
[----:B0-----:R-:W-:Y:S02]  /*0120*/  IMAD.WIDE R2, R9, 0x8, R2 ;  /* 0x0000000809027825 */ /* 0x001fe400078e0202 */
[----:B------:R-:W0:Y:S04]  /*0130*/  LDC.64 R8, c[0x0][0x3a8] ;  /* 0x0000ea00ff087b82 */ /* 0x000e280000000a00 */
[----:B----4-:R-:W2:Y:S01]  /*0140*/  LDG.E.64 R2, desc[UR4][R2.64] ;  /* 0x0000000402027981 */ /* 0x010ea2000c1e1b00 */
[----:B---3--:R-:W-:-:S06]  /*0150*/  IMAD.WIDE R4, R11, 0x8, R4 ;  /* 0x000000080b047825 */ /* 0x008fcc00078e0204 */
[----:B------:R-:W2:Y:S01]  /*0160*/  LDG.E.64 R4, desc[UR4][R4.64] ;  /* 0x0000000404047981 */ /* 0x000ea2000c1e1b00 */
[----:B------:R-:W-:-:S04]  /*0170*/  IMAD R11, R0, UR7, R7 ;  /* 0x00000007000b7c24 */ /* 0x000fc8000f8e0207 */
[----:B0-----:R-:W-:Y:S01]  /*0180*/  IMAD.WIDE R8, R11, 0x8, R8 ;  /* 0x000000080b087825 */ /* 0x001fe200078e0208 */
[----:B--2---:R-:W-:-:S07]  /*0190*/  DADD R6, R2, -R4 ;  /* 0x0000000002067229 */ /* 0x004fce0000000804 */
[----:B------:R-:W-:Y:S01]  /*01a0*/  STG.E.64 desc[UR4][R8.64], R6 ;  /* 0x0000000608007986 */ /* 0x000fe2000c101b04 */
[----:B------:R-:W-:Y:S05]  /*01b0*/  EXIT ;  /* 0x000000000000794d */ /* 0x000fea0003800000 */
.L_x_1:
        /* <DEDUP_REMOVED lines=12> */
.L_x_11:


//--------------------- .text.multiplySingle      --------------------------
	.section	.text.multiplySingle,"ax",@progbits
	.align	128
        .global         multiplySingle
        .type           multiplySingle,@function
        .size           multiplySingle,(.L_x_12 - multiplySingle)
        .other          multiplySingle,@"STO_CUDA_ENTRY STV_DEFAULT"
multiplySingle:
.text.multiplySingle:
        /* <DEDUP_REMOVED lines=22> */
[----:B--2---:R-:W-:-:S07]  /*0160*/  DMUL R4, R2, R4 ;  /* 0x0000000402047228 */ /* 0x004fce0000000000 */
[----:B------:R-:W-:Y:S01]  /*0170*/  STG.E.64 desc[UR4][R6.64], R4 ;  /* 0x0000000406007986 */ /* 0x000fe2000c101b04 */
[----:B------:R-:W-:Y:S05]  /*0180*/  EXIT ;  /* 0x000000000000794d */ /* 0x000fea0003800000 */
.L_x_2:
        /* <DEDUP_REMOVED lines=15> */
.L_x_12:


//--------------------- .text.multiplyMatrix      --------------------------
	.section	.text.multiplyMatrix,"ax",@progbits
	.align	128
        .global         multiplyMatrix
        .type           multiplyMatrix,@function
        .size           multiplyMatrix,(.L_x_13 - multiplyMatrix)
        .other          multiplyMatrix,@"STO_CUDA_ENTRY STV_DEFAULT"
multiplyMatrix:
.text.multiplyMatrix:
        /* <DEDUP_REMOVED lines=11> */
[----:B------:R-:W0:Y:S01]  /*00b0*/  LDC R2, c[0x0][0x3a0] ;  /* 0x0000e800ff027b82 */ /* 0x000e220000000800 */
[----:B------:R-:W1:Y:S01]  /*00c0*/  LDCU.64 UR4, c[0x0][0x358] ;  /* 0x00006b00ff0477ac */ /* 0x000e620008000a00 */
[----:B------:R-:W-:Y:S02]  /*00d0*/  CS2R R12, SRZ ;  /* 0x00000000000c7805 */ /* 0x000fe4000001ff00 */
[----:B0-----:R-:W-:-:S13]  /*00e0*/  ISETP.GE.AND P0, PT, R2, 0x1, PT ;  /* 0x000000010200780c */ /* 0x001fda0003f06270 */
[----:B-1----:R-:W-:Y:S05]  /*00f0*/  @!P0 BRA `(.L_x_3) ;  /* 0x0000000400bc8947 */ /* 0x002fea0003800000 */
[----:B------:R-:W0:Y:S01]  /*0100*/  LDCU UR6, c[0x0][0x39c] ;  /* 0x00007380ff0677ac */ /* 0x000e220008000800 */
[C---:B------:R-:W-:Y:S01]  /*0110*/  ISETP.GE.U32.AND P1, PT, R2.reuse, 0x8, PT ;  /* 0x000000080200780c */ /* 0x040fe20003f26070 */
[----:B------:R-:W-:Y:S01]  /*0120*/  HFMA2 R7, -RZ, RZ, 0, 0 ;  /* 0x00000000ff077431 */ /* 0x000fe200000001ff */
[----:B------:R-:W-:Y:S02]  /*0130*/  LOP3.LUT R5, R2, 0x7, RZ, 0xc0, !PT ;  /* 0x0000000702057812 */ /* 0x000fe400078ec0ff */
[----:B------:R-:W-:Y:S02]  /*0140*/  CS2R R12, SRZ ;  /* 0x00000000000c7805 */ /* 0x000fe4000001ff00 */
[----:B------:R-:W-:Y:S01]  /*0150*/  ISETP.NE.AND P0, PT, R5, RZ, PT ;  /* 0x000000ff0500720c */ /* 0x000fe20003f05270 */
[----:B0-----:R-:W-:-:S06]  /*0160*/  IMAD R6, R3, UR6, RZ ;  /* 0x0000000603067c24 */ /* 0x001fcc000f8e02ff */
[----:B------:R-:W-:Y:S06]  /*0170*/  @!P1 BRA `(.L_x_4) ;  /* 0x0000000000b89947 */ /* 0x000fec0003800000 */
[----:B------:R-:W-:Y:S01]  /*0180*/  LOP3.LUT R7, R2, 0x7ffffff8, RZ, 0xc0, !PT ;  /* 0x7ffffff802077812 */ /* 0x000fe200078ec0ff */
[----:B------:R-:W-:Y:S01]  /*0190*/  IMAD.MOV.U32 R25, RZ, RZ, R6 ;  /* 0x000000ffff197224 */ /* 0x000fe200078e0006 */
[----:B------:R-:W-:Y:S02]  /*01a0*/  MOV R4, R0 ;  /* 0x0000000000047202 */ /* 0x000fe40000000f00 */
[----:B------:R-:W-:Y:S02]  /*01b0*/  CS2R R12, SRZ ;  /* 0x00000000000c7805 */ /* 0x000fe4000001ff00 */
[----:B------:R-:W-:-:S07]  /*01c0*/  IADD3 R24, PT, PT, -R7, RZ, RZ ;  /* 0x000000ff07187210 */ /* 0x000fce0007ffe1ff */
.L_x_5:
[----:B------:R-:W0:Y:S08]  /*01d0*/  LDC.64 R22, c[0x0][0x390] ;  /* 0x0000e400ff167b82 */ /* 0x000e300000000a00 */
[----:B------:R-:W1:Y:S08]  /*01e0*/  LDC.64 R18, c[0x0][0x380] ;  /* 0x0000e000ff127b82 */ /* 0x000e700000000a00 */
[----:B------:R-:W2:Y:S01]  /*01f0*/  LDC R27, c[0x0][0x38c] ;  /* 0x0000e300ff1b7b82 */ /* 0x000ea20000000800 */
[----:B0-----:R-:W-:-:S05]  /*0200*/  IMAD.WIDE R22, R25, 0x8, R22 ;  /* 0x0000000819167825 */ /* 0x001fca00078e0216 */
[----:B------:R-:W3:Y:S01]  /*0210*/  LDG.E.64 R16, desc[UR4][R22.64] ;  /* 0x0000000416107981 */ /* 0x000ee2000c1e1b00 */
[----:B-1----:R-:W-:-:S03]  /*0220*/  IMAD.WIDE R18, R4, 0x8, R18 ;  /* 0x0000000804127825 */ /* 0x002fc600078e0212 */
[----:B------:R-:W4:Y:S04]  /*0230*/  LDG.E.64 R14, desc[UR4][R22.64+0x8] ;  /* 0x00000804160e7981 */ /* 0x000f28000c1e1b00 */
[----:B------:R-:W3:Y:S01]  /*0240*/  LDG.E.64 R10, desc[UR4][R18.64] ;  /* 0x00000004120a7981 */ /* 0x000ee2000c1e1b00 */
[----:B--2---:R-:W-:-:S05]  /*0250*/  IMAD.WIDE R28, R27, 0x8, R18 ;  /* 0x000000081b1c7825 */ /* 0x004fca00078e0212 */
[----:B------:R-:W4:Y:S01]  /*0260*/  LDG.E.64 R8, desc[UR4][R28.64] ;  /* 0x000000041c087981 */ /* 0x000f22000c1e1b00 */
[----:B------:R-:W-:Y:S01]  /*0270*/  IMAD.WIDE R20, R27, 0x8, R28 ;  /* 0x000000081b147825 */ /* 0x000fe200078e021c */
[----:B---3--:R-:W-:Y:S02]  /*0280*/  DFMA R16, R10, R16, R12 ;  /* 0x000000100a10722b */ /* 0x008fe4000000000c */
[----:B------:R-:W2:Y:S04]  /*0290*/  LDG.E.64 R10, desc[UR4][R22.64+0x10] ;  /* 0x00001004160a7981 */ /* 0x000ea8000c1e1b00 */
[----:B------:R0:W2:Y:S02]  /*02a0*/  LDG.E.64 R12, desc[UR4][R20.64] ;  /* 0x00000004140c7981 */ /* 0x0000a4000c1e1b00 */
[----:B----4-:R-:W-:-:S02]  /*02b0*/  DFMA R14, R8, R14, R16 ;  /* 0x0000000e080e722b */ /* 0x010fc40000000010 */
[----:B------:R-:W3:Y:S01]  /*02c0*/  LDG.E.64 R16, desc[UR4][R22.64+0x18] ;  /* 0x0000180416107981 */ /* 0x000ee2000c1e1b00 */
[----:B0-----:R-:W-:-:S05]  /*02d0*/  IMAD.WIDE R20, R27, 0x8, R20 ;  /* 0x000000081b147825 */ /* 0x001fca00078e0214 */
[----:B------:R-:W3:Y:S01]  /*02e0*/  LDG.E.64 R8, desc[UR4][R20.64] ;  /* 0x0000000414087981 */ /* 0x000ee2000c1e1b00 */
[C---:B------:R-:W-:Y:S01]  /*02f0*/  IMAD.WIDE R18, R27.reuse, 0x8, R20 ;  /* 0x000000081b127825 */ /* 0x040fe200078e0214 */
[----:B--2---:R-:W-:Y:S02]  /*0300*/  DFMA R10, R12, R10, R14 ;  /* 0x0000000a0c0a722b */ /* 0x004fe4000000000e */
[----:B------:R-:W2:Y:S04]  /*0310*/  LDG.E.64 R20, desc[UR4][R22.64+0x38] ;  /* 0x0000380416147981 */ /* 0x000ea8000c1e1b00 */
[----:B------:R-:W4:Y:S04]  /*0320*/  LDG.E.64 R12, desc[UR4][R22.64+0x20] ;  /* 0x00002004160c7981 */ /* 0x000f28000c1e1b00 */
[----:B------:R-:W4:Y:S01]  /*0330*/  LDG.E.64 R14, desc[UR4][R18.64] ;  /* 0x00000004120e7981 */ /* 0x000f22000c1e1b00 */
[----:B------:R-:W-:Y:S01]  /*0340*/  IMAD.WIDE R28, R27, 0x8, R18 ;  /* 0x000000081b1c7825 */ /* 0x000fe200078e0212 */
[----:B---3--:R-:W-:-:S02]  /*0350*/  DFMA R16, R8, R16, R10 ;  /* 0x000000100810722b */ /* 0x008fc4000000000a */
[----:B------:R-:W3:Y:S04]  /*0360*/  LDG.E.64 R8, desc[UR4][R22.64+0x28] ;  /* 0x0000280416087981 */ /* 0x000ee8000c1e1b00 */
[----:B------:R0:W3:Y:S02]  /*0370*/  LDG.E.64 R10, desc[UR4][R28.64] ;  /* 0x000000041c0a7981 */ /* 0x0000e4000c1e1b00 */
[----:B0-----:R-:W-:-:S04]  /*0380*/  IMAD.WIDE R28, R27, 0x8, R28 ;  /* 0x000000081b1c7825 */ /* 0x001fc800078e021c */
[----:B------:R-:W-:-:S06]  /*0390*/  IMAD.WIDE R18, R27, 0x8, R28 ;  /* 0x000000081b127825 */ /* 0x000fcc00078e021c */
[----:B------:R-:W2:Y:S01]  /*03a0*/  LDG.E.64 R18, desc[UR4][R18.64] ;  /* 0x0000000412127981 */ /* 0x000ea2000c1e1b00 */
[----:B----4-:R-:W-:-:S03]  /*03b0*/  DFMA R12, R14, R12, R16 ;  /* 0x0000000c0e0c722b */ /* 0x010fc60000000010 */
[----:B------:R-:W4:Y:S04]  /*03c0*/  LDG.E.64 R14, desc[UR4][R22.64+0x30] ;  /* 0x00003004160e7981 */ /* 0x000f28000c1e1b00 */
[----:B------:R-:W4:Y:S01]  /*03d0*/  LDG.E.64 R16, desc[UR4][R28.64] ;  /* 0x000000041c107981 */ /* 0x000f22000c1e1b00 */
[----:B------:R-:W-:Y:S01]  /*03e0*/  VIADD R24, R24, 0x8 ;  /* 0x0000000818187836 */ /* 0x000fe20000000000 */
[----:B---3--:R-:W-:-:S04]  /*03f0*/  DFMA R8, R10, R8, R12 ;  /* 0x000000080a08722b */ /* 0x008fc8000000000c */
[----:B------:R-:W-:Y:S02]  /*0400*/  ISETP.NE.AND P1, PT, R24, RZ, PT ;  /* 0x000000ff1800720c */ /* 0x000fe40003f25270 */
[----:B------:R-:W-:Y:S02]  /*0410*/  LEA R4, R27, R4, 0x3 ;  /* 0x000000041b047211 */ /* 0x000fe400078e18ff */
[----:B------:R-:W-:Y:S01]  /*0420*/  IADD3 R25, PT, PT, R25, 0x8, RZ ;  /* 0x0000000819197810 */ /* 0x000fe20007ffe0ff */
[----:B----4-:R-:W-:-:S08]  /*0430*/  DFMA R8, R16, R14, R8 ;  /* 0x0000000e1008722b */ /* 0x010fd00000000008 */
[----:B--2---:R-:W-:Y:S01]  /*0440*/  DFMA R12, R18, R20, R8 ;  /* 0x00000014120c722b */ /* 0x004fe20000000008 */
[----:B------:R-:W-:Y:S10]  /*0450*/  @P1 BRA `(.L_x_5) ;  /* 0xfffffffc005c1947 */ /* 0x000ff4000383ffff */
.L_x_4:
[----:B------:R-:W-:Y:S05]  /*0460*/  @!P0 BRA `(.L_x_3) ;  /* 0x0000000000e08947 */ /* 0x000fea0003800000 */
[----:B------:R-:W-:Y:S02]  /*0470*/  ISETP.GE.U32.AND P0, PT, R5, 0x4, PT ;  /* 0x000000040500780c */ /* 0x000fe40003f06070 */
[----:B------:R-:W-:-:S04]  /*0480*/  LOP3.LUT R26, R2, 0x3, RZ, 0xc0, !PT ;  /* 0x00000003021a7812 */ /* 0x000fc800078ec0ff */
[----:B------:R-:W-:-:S07]  /*0490*/  ISETP.NE.AND P1, PT, R26, RZ, PT ;  /* 0x000000ff1a00720c */ /* 0x000fce0003f25270 */
[----:B------:R-:W-:Y:S06]  /*04a0*/  @!P0 BRA `(.L_x_6) ;  /* 0x00000000005c8947 */ /* 0x000fec0003800000 */
[----:B------:R-:W0:Y:S01]  /*04b0*/  LDC R21, c[0x0][0x38c] ;  /* 0x0000e300ff157b82 */ /* 0x000e220000000800 */
[----:B------:R-:W-:-:S07]  /*04c0*/  IADD3 R9, PT, PT, R6, R7, RZ ;  /* 0x0000000706097210 */ /* 0x000fce0007ffe0ff */
[----:B------:R-:W1:Y:S08]  /*04d0*/  LDC.64 R24, c[0x0][0x390] ;  /* 0x0000e400ff187b82 */ /* 0x000e700000000a00 */
[----:B------:R-:W2:Y:S01]  /*04e0*/  LDC.64 R10, c[0x0][0x380] ;  /* 0x0000e000ff0a7b82 */ /* 0x000ea20000000a00 */
[----:B0-----:R-:W-:Y:S02]  /*04f0*/  IMAD R5, R7, R21, R0 ;  /* 0x0000001507057224 */ /* 0x001fe400078e0200 */
[----:B-1----:R-:W-:-:S05]  /*0500*/  IMAD.WIDE R24, R9, 0x8, R24 ;  /* 0x0000000809187825 */ /* 0x002fca00078e0218 */
[----:B------:R-:W3:Y:S01]  /*0510*/  LDG.E.64 R16, desc[UR4][R24.64+0x10] ;  /* 0x0000100418107981 */ /* 0x000ee2000c1e1b00 */
[----:B--2---:R-:W-:-:S03]  /*0520*/  IMAD.WIDE R10, R5, 0x8, R10 ;  /* 0x00000008050a7825 */ /* 0x004fc600078e020a */
[----:B------:R-:W2:Y:S04]  /*0530*/  LDG.E.64 R22, desc[UR4][R24.64+0x18] ;  /* 0x0000180418167981 */ /* 0x000ea8000c1e1b00 */
[----:B------:R-:W4:Y:S01]  /*0540*/  LDG.E.64 R4, desc[UR4][R24.64] ;  /* 0x0000000418047981 */ /* 0x000f22000c1e1b00 */
[----:B------:R-:W-:-:S03]  /*0550*/  IMAD.WIDE R28, R21, 0x8, R10 ;  /* 0x00000008151c7825 */ /* 0x000fc600078e020a */
[----:B------:R-:W4:Y:S04]  /*0560*/  LDG.E.64 R8, desc[UR4][R10.64] ;  /* 0x000000040a087981 */ /* 0x000f28000c1e1b00 */
[----:B------:R0:W5:Y:S04]  /*0570*/  LDG.E.64 R14, desc[UR4][R28.64] ;  /* 0x000000041c0e7981 */ /* 0x000168000c1e1b00 */
[----:B------:R-:W5:Y:S01]  /*0580*/  LDG.E.64 R10, desc[UR4][R24.64+0x8] ;  /* 0x00000804180a7981 */ /* 0x000f62000c1e1b00 */
[----:B0-----:R-:W-:-:S05]  /*0590*/  IMAD.WIDE R28, R21, 0x8, R28 ;  /* 0x00000008151c7825 */ /* 0x001fca00078e021c */
[----:B------:R-:W3:Y:S01]  /*05a0*/  LDG.E.64 R18, desc[UR4][R28.64] ;  /* 0x000000041c127981 */ /* 0x000ee2000c1e1b00 */
[----:B------:R-:W-:-:S06]  /*05b0*/  IMAD.WIDE R20, R21, 0x8, R28 ;  /* 0x0000000815147825 */ /* 0x000fcc00078e021c */
[----:B------:R-:W2:Y:S01]  /*05c0*/  LDG.E.64 R20, desc[UR4][R20.64] ;  /* 0x0000000414147981 */ /* 0x000ea2000c1e1b00 */
[----:B------:R-:W-:Y:S01]  /*05d0*/  VIADD R7, R7, 0x4 ;  /* 0x0000000407077836 */ /* 0x000fe20000000000 */
[----:B----4-:R-:W-:-:S08]  /*05e0*/  DFMA R4, R8, R4, R12 ;  /* 0x000000040804722b */ /* 0x010fd0000000000c */
[----:B-----5:R-:W-:-:S08]  /*05f0*/  DFMA R4, R14, R10, R4 ;  /* 0x0000000a0e04722b */ /* 0x020fd00000000004 */
[----:B---3--:R-:W-:-:S08]  /*0600*/  DFMA R4, R18, R16, R4 ;  /* 0x000000101204722b */ /* 0x008fd00000000004 */
[----:B--2---:R-:W-:-:S11]  /*0610*/  DFMA R12, R20, R22, R4 ;  /* 0x00000016140c722b */ /* 0x004fd60000000004 */
.L_x_6:
[----:B------:R-:W-:Y:S05]  /*0620*/  @!P1 BRA `(.L_x_3) ;  /* 0x0000000000709947 */ /* 0x000fea0003800000 */
[----:B------:R-:W-:Y:S02]  /*0630*/  ISETP.NE.AND P0, PT, R26, 0x1, PT ;  /* 0x000000011a00780c */ /* 0x000fe40003f05270 */
[----:B------:R-:W-:-:S04]  /*0640*/  LOP3.LUT R2, R2, 0x1, RZ, 0xc0, !PT ;  /* 0x0000000102027812 */ /* 0x000fc800078ec0ff */
[----:B------:R-:W-:-:S07]  /*0650*/  ISETP.NE.U32.AND P1, PT, R2, 0x1, PT ;  /* 0x000000010200780c */ /* 0x000fce0003f25070 */
[----:B------:R-:W0:Y:S01]  /*0660*/  @P0 LDC R17, c[0x0][0x38c] ;  /* 0x0000e300ff110b82 */ /* 0x000e220000000800 */
[----:B------:R-:W-:-:S07]  /*0670*/  @P0 IADD3 R9, PT, PT, R6, R7, RZ ;  /* 0x0000000706090210 */ /* 0x000fce0007ffe0ff */
[----:B------:R-:W1:Y:S08]  /*0680*/  @P0 LDC.64 R18, c[0x0][0x390] ;  /* 0x0000e400ff120b82 */ /* 0x000e700000000a00 */
[----:B------:R-:W2:Y:S08]  /*0690*/  @P0 LDC.64 R4, c[0x0][0x380] ;  /* 0x0000e000ff040b82 */ /* 0x000eb00000000a00 */
[----:B------:R-:W3:Y:S01]  /*06a0*/  @!P1 LDC R23, c[0x0][0x38c] ;  /* 0x0000e300ff179b82 */ /* 0x000ee20000000800 */
[----:B0-----:R-:W-:-:S07]  /*06b0*/  @P0 IMAD R21, R7, R17, R0 ;  /* 0x0000001107150224 */ /* 0x001fce00078e0200 */
[----:B------:R-:W0:Y:S01]  /*06c0*/  @!P1 LDC.64 R14, c[0x0][0x380] ;  /* 0x0000e000ff0e9b82 */ /* 0x000e220000000a00 */
[----:B-1----:R-:W-:-:S07]  /*06d0*/  @P0 IMAD.WIDE R18, R9, 0x8, R18 ;  /* 0x0000000809120825 */ /* 0x002fce00078e0212 */
[----:B------:R-:W1:Y:S01]  /*06e0*/  @!P1 LDC.64 R10, c[0x0][0x390] ;  /* 0x0000e400ff0a9b82 */ /* 0x000e620000000a00 */
[----:B--2---:R-:W-:Y:S01]  /*06f0*/  @P0 IMAD.WIDE R20, R21, 0x8, R4 ;  /* 0x0000000815140825 */ /* 0x004fe200078e0204 */
[----:B------:R-:W-:Y:S01]  /*0700*/  @P0 IADD3 R7, PT, PT, R7, 0x2, RZ ;  /* 0x0000000207070810 */ /* 0x000fe20007ffe0ff */
[----:B------:R-:W2:Y:S04]  /*0710*/  @P0 LDG.E.64 R4, desc[UR4][R18.64] ;  /* 0x0000000412040981 */ /* 0x000ea8000c1e1b00 */
[----:B------:R-:W2:Y:S01]  /*0720*/  @P0 LDG.E.64 R8, desc[UR4][R20.64] ;  /* 0x0000000414080981 */ /* 0x000ea2000c1e1b00 */
[----:B------:R-:W-:Y:S01]  /*0730*/  @P0 IMAD.WIDE R16, R17, 0x8, R20 ;  /* 0x0000000811100825 */ /* 0x000fe200078e0214 */
[----:B------:R-:W-:-:S03]  /*0740*/  @!P1 IADD3 R25, PT, PT, R6, R7, RZ ;  /* 0x0000000706199210 */ /* 0x000fc60007ffe0ff */
[----:B---3--:R-:W-:Y:S02]  /*0750*/  @!P1 IMAD R23, R7, R23, R0 ;  /* 0x0000001707179224 */ /* 0x008fe400078e0200 */
[----:B------:R-:W3:Y:S02]  /*0760*/  @P0 LDG.E.64 R6, desc[UR4][R18.64+0x8] ;  /* 0x0000080412060981 */ /* 0x000ee4000c1e1b00 */
[----:B0-----:R-:W-:Y:S02]  /*0770*/  @!P1 IMAD.WIDE R14, R23, 0x8, R14 ;  /* 0x00000008170e9825 */ /* 0x001fe400078e020e */
[----:B------:R-:W3:Y:S04]  /*0780*/  @P0 LDG.E.64 R16, desc[UR4][R16.64] ;  /* 0x0000000410100981 */ /* 0x000ee8000c1e1b00 */
[----:B------:R-:W4:Y:S01]  /*0790*/  @!P1 LDG.E.64 R14, desc[UR4][R14.64] ;  /* 0x000000040e0e9981 */ /* 0x000f22000c1e1b00 */
[----:B-1----:R-:W-:-:S06]  /*07a0*/  @!P1 IMAD.WIDE R10, R25, 0x8, R10 ;  /* 0x00000008190a9825 */ /* 0x002fcc00078e020a */
[----:B------:R-:W4:Y:S01]  /*07b0*/  @!P1 LDG.E.64 R10, desc[UR4][R10.64] ;  /* 0x000000040a0a9981 */ /* 0x000f22000c1e1b00 */
[----:B--2---:R-:W-:-:S08]  /*07c0*/  @P0 DFMA R4, R8, R4, R12 ;  /* 0x000000040804022b */ /* 0x004fd0000000000c */
[----:B---3--:R-:W-:-:S08]  /*07d0*/  @P0 DFMA R12, R16, R6, R4 ;  /* 0x00000006100c022b */ /* 0x008fd00000000004 */
[----:B----4-:R-:W-:-:S11]  /*07e0*/  @!P1 DFMA R12, R14, R10, R12 ;  /* 0x0000000a0e0c922b */ /* 0x010fd6000000000c */
.L_x_3:
[----:B------:R-:W0:Y:S01]  /*07f0*/  LDC.64 R4, c[0x0][0x3a8] ;  /* 0x0000ea00ff047b82 */ /* 0x000e220000000a00 */
[----:B------:R-:W-:-:S04]  /*0800*/  IMAD R3, R3, UR7, R0 ;  /* 0x0000000703037c24 */ /* 0x000fc8000f8e0200 */
[----:B0-----:R-:W-:-:S05]  /*0810*/  IMAD.WIDE R2, R3, 0x8, R4 ;  /* 0x0000000803027825 */ /* 0x001fca00078e0204 */
[----:B------:R-:W-:Y:S01]  /*0820*/  STG.E.64 desc[UR4][R2.64], R12 ;  /* 0x0000000c02007986 */ /* 0x000fe2000c101b04 */
[----:B------:R-:W-:Y:S05]  /*0830*/  EXIT ;  /* 0x000000000000794d */ /* 0x000fea0003800000 */
.L_x_7:
        /* <DEDUP_REMOVED lines=12> */
.L_x_13:


//--------------------- .text.addSingle           --------------------------
	.section	.text.addSingle,"ax",@progbits
	.align	128
        .global         addSingle
        .type           addSingle,@function
        .size           addSingle,(.L_x_14 - addSingle)
        .other          addSingle,@"STO_CUDA_ENTRY STV_DEFAULT"
addSingle:
.text.addSingle:
        /* <DEDUP_REMOVED lines=22> */
[----:B--2---:R-:W-:-:S07]  /*0160*/  DADD R4, R2, R4 ;  /* 0x0000000002047229 */ /* 0x004fce0000000004 */
[----:B------:R-:W-:Y:S01]  /*0170*/  STG.E.64 desc[UR4][R6.64], R4 ;  /* 0x0000000406007986 */ /* 0x000fe2000c101b04 */
[----:B------:R-:W-:Y:S05]  /*0180*/  EXIT ;  /* 0x000000000000794d */ /* 0x000fea0003800000 */
.L_x_8:
        /* <DEDUP_REMOVED lines=15> */
.L_x_14:


//--------------------- .text.addMatrix           --------------------------
	.section	.text.addMatrix,"ax",@progbits
	.align	128
        .global         addMatrix
        .type           addMatrix,@function
        .size           addMatrix,(.L_x_15 - addMatrix)
        .other          addMatrix,@"STO_CUDA_ENTRY STV_DEFAULT"
addMatrix:
.text.addMatrix:
        /* <DEDUP_REMOVED lines=25> */
[----:B--2---:R-:W-:-:S07]  /*0190*/  DADD R6, R2, R4 ;  /* 0x0000000002067229 */ /* 0x004fce0000000004 */
[----:B------:R-:W-:Y:S01]  /*01a0*/  STG.E.64 desc[UR4][R8.64], R6 ;  /* 0x0000000608007986 */ /* 0x000fe2000c101b04 */
[----:B------:R-:W-:Y:S05]  /*01b0*/  EXIT ;  /* 0x000000000000794d */ /* 0x000fea0003800000 */
.L_x_9:
        /* <DEDUP_REMOVED lines=12> */
.L_x_15:


//--------------------- .nv.shared.reserved.0     --------------------------
	.section	.nv.shared.reserved.0,"aw",@nobits
	.weak		__nv_reservedSMEM_offset_0_alias
	.size		__nv_reservedSMEM_offset_0_alias, 0, 64
	.other		__nv_reservedSMEM_offset_0_alias,@"STO_CUDA_RESERVED_SHARED STV_DEFAULT"
__nv_reservedSMEM_offset_0_alias:
	.zero		0
	.zero		64


//--------------------- .nv.constant0.subtractSingle --------------------------
	.section	.nv.constant0.subtractSingle,"a",@progbits
	.sectionflags	@""
	.align	4
.nv.constant0.subtractSingle:
	.zero		936


//--------------------- .nv.constant0.subtractMatrix --------------------------
	.section	.nv.constant0.subtractMatrix,"a",@progbits
	.sectionflags	@""
	.align	4
.nv.constant0.subtractMatrix:
	.zero		952


//--------------------- .nv.constant0.multiplySingle --------------------------
	.section	.nv.constant0.multiplySingle,"a",@progbits
	.sectionflags	@""
	.align	4
.nv.constant0.multiplySingle:
	.zero		936


//--------------------- .nv.constant0.multiplyMatrix --------------------------
	.section	.nv.constant0.multiplyMatrix,"a",@progbits
	.sectionflags	@""
	.align	4
.nv.constant0.multiplyMatrix:
	.zero		952


//--------------------- .nv.constant0.addSingle   --------------------------
	.section	.nv.constant0.addSingle,"a",@progbits
	.sectionflags	@""
	.align	4
.nv.constant0.addSingle:
	.zero		936


//--------------------- .nv.constant0.addMatrix   --------------------------
	.section	.nv.constant0.addMatrix,"a",@progbits
	.sectionflags	@""
	.align	4
.nv.constant0.addMatrix:
	.zero		952


//--------------------- SYMBOLS --------------------------

	.type		.nv.reservedSmem.offset0,@object
	.size		.nv.reservedSmem.offset0,0x4
